//
// Generated by NVIDIA NVVM Compiler
//
// Compiler Build ID: CL-36424714
// Cuda compilation tools, release 13.0, V13.0.88
// Based on NVVM 20.0.0
//

.version 9.0
.target sm_100
.address_size 64

	// .globl	my_kernel_kernel0
// _ZZ17my_kernel_kernel0E18PaddedInput_shared has been demoted
// _ZZ17my_kernel_kernel0E18placeholder_shared has been demoted

.visible .entry my_kernel_kernel0(
	.param .u64 .ptr .align 1 my_kernel_kernel0_param_0,
	.param .u64 .ptr .align 1 my_kernel_kernel0_param_1,
	.param .u64 .ptr .align 1 my_kernel_kernel0_param_2,
	.param .u64 .ptr .align 1 my_kernel_kernel0_param_3
)
{
	.reg .pred 	%p<6>;
	.reg .b16 	%rs<49>;
	.reg .b32 	%r<123>;
	.reg .b32 	%f<225>;
	.reg .b64 	%rd<67>;
	// demoted variable
	.shared .align 4 .b8 _ZZ17my_kernel_kernel0E18PaddedInput_shared[1624];
	// demoted variable
	.shared .align 4 .b8 _ZZ17my_kernel_kernel0E18placeholder_shared[14848];
	ld.param.u64 	%rd9, [my_kernel_kernel0_param_0];
	ld.param.u64 	%rd10, [my_kernel_kernel0_param_1];
	ld.param.u64 	%rd7, [my_kernel_kernel0_param_2];
	ld.param.u64 	%rd8, [my_kernel_kernel0_param_3];
	cvta.to.global.u64 	%rd1, %rd10;
	cvta.to.global.u64 	%rd2, %rd9;
	mov.u32 	%r45, %ctaid.x;
	shr.u32 	%r46, %r45, 1;
	mul.lo.s32 	%r47, %r46, 928;
	mov.u32 	%r1, %tid.x;
	add.s32 	%r2, %r47, %r1;
	shl.b32 	%r48, %r1, 2;
	mov.u32 	%r49, _ZZ17my_kernel_kernel0E18PaddedInput_shared;
	add.s32 	%r3, %r49, %r48;
	cvt.u16.u32 	%rs5, %r1;
	add.s16 	%rs6, %rs5, 32;
	mul.hi.u16 	%rs7, %rs6, 1130;
	mul.wide.u16 	%r50, %rs7, 6496;
	mul.lo.s16 	%rs8, %rs7, 58;
	sub.s16 	%rs9, %rs6, %rs8;
	cvt.u32.u16 	%r51, %rs9;
	add.s32 	%r52, %r47, %r51;
	add.s32 	%r4, %r52, %r50;
	add.s16 	%rs10, %rs5, 64;
	mul.hi.u16 	%rs1, %rs10, 1130;
	add.s16 	%rs11, %rs5, 96;
	mul.hi.u16 	%rs12, %rs11, 1130;
	mul.wide.u16 	%r53, %rs12, 6496;
	add.s16 	%rs13, %rs5, 38;
	mul.hi.u16 	%rs14, %rs13, 1130;
	mul.lo.s16 	%rs15, %rs14, 58;
	sub.s16 	%rs16, %rs13, %rs15;
	cvt.u32.u16 	%r54, %rs16;
	add.s32 	%r55, %r47, %r54;
	add.s32 	%r5, %r55, %r53;
	add.s16 	%rs17, %rs5, 128;
	mul.hi.u16 	%rs18, %rs17, 1130;
	cvt.u32.u16 	%r56, %rs18;
	mul.wide.u32 	%rd3, %r56, 6496;
	add.s16 	%rs19, %rs5, 160;
	mul.hi.u16 	%rs20, %rs19, 1130;
	mul.wide.u16 	%r57, %rs20, 6496;
	add.s16 	%rs21, %rs5, 44;
	mul.hi.u16 	%rs22, %rs21, 1130;
	mul.lo.s16 	%rs23, %rs22, 58;
	sub.s16 	%rs24, %rs21, %rs23;
	cvt.u32.u16 	%r58, %rs24;
	add.s32 	%r59, %r47, %r58;
	add.s32 	%r6, %r59, %r57;
	add.s16 	%rs25, %rs5, 192;
	mul.hi.u16 	%rs2, %rs25, 1130;
	add.s16 	%rs26, %rs5, 224;
	mul.hi.u16 	%rs27, %rs26, 1130;
	mul.wide.u16 	%r60, %rs27, 6496;
	add.s16 	%rs28, %rs5, 50;
	mul.hi.u16 	%rs29, %rs28, 1130;
	mul.lo.s16 	%rs30, %rs29, 58;
	sub.s16 	%rs31, %rs28, %rs30;
	cvt.u32.u16 	%r61, %rs31;
	add.s32 	%r62, %r47, %r61;
	add.s32 	%r7, %r62, %r60;
	add.s16 	%rs32, %rs5, 256;
	mul.hi.u16 	%rs3, %rs32, 1130;
	add.s16 	%rs33, %rs5, 288;
	mul.hi.u16 	%rs34, %rs33, 1130;
	mul.wide.u16 	%r63, %rs34, 6496;
	add.s16 	%rs35, %rs5, 56;
	mul.hi.u16 	%rs36, %rs35, 1130;
	mul.lo.s16 	%rs37, %rs36, 58;
	sub.s16 	%rs38, %rs35, %rs37;
	cvt.u32.u16 	%r64, %rs38;
	add.s32 	%r65, %r47, %r64;
	add.s32 	%r8, %r65, %r63;
	add.s16 	%rs39, %rs5, 320;
	mul.hi.u16 	%rs40, %rs39, 1130;
	mul.wide.u16 	%r66, %rs40, 6496;
	add.s16 	%rs41, %rs5, 30;
	mul.hi.u16 	%rs42, %rs41, 1130;
	mul.lo.s16 	%rs43, %rs42, 58;
	sub.s16 	%rs44, %rs41, %rs43;
	cvt.u32.u16 	%r67, %rs44;
	add.s32 	%r68, %r47, %r67;
	add.s32 	%r9, %r68, %r66;
	add.s16 	%rs45, %rs5, 352;
	mul.hi.u16 	%rs46, %rs45, 1130;
	cvt.u32.u16 	%r69, %rs46;
	mul.wide.u32 	%rd4, %r69, 6496;
	add.s16 	%rs47, %rs5, 384;
	mul.hi.u16 	%rs48, %rs47, 1130;
	mul.lo.s16 	%rs4, %rs48, 6496;
	shl.b32 	%r10, %r1, 1;
	shl.b32 	%r11, %r45, 6;
	and.b32  	%r12, %r11, 64;
	and.b32  	%r70, %r1, 63;
	xor.b32  	%r71, %r70, 32;
	and.b32  	%r72, %r10, 1920;
	or.b32  	%r73, %r72, %r12;
	or.b32  	%r13, %r73, %r70;
	add.s32 	%r74, %r10, 192;
	and.b32  	%r75, %r74, 3968;
	or.b32  	%r76, %r71, %r75;
	or.b32  	%r14, %r76, %r12;
	add.s32 	%r77, %r10, 128;
	and.b32  	%r78, %r77, 3968;
	or.b32  	%r79, %r78, %r12;
	or.b32  	%r15, %r79, %r70;
	mov.u32 	%r80, _ZZ17my_kernel_kernel0E18placeholder_shared;
	add.s32 	%r81, %r48, %r80;
	add.s32 	%r16, %r81, 256;
	add.s32 	%r82, %r10, 64;
	and.b32  	%r83, %r82, 3968;
	or.b32  	%r84, %r71, %r83;
	or.b32  	%r17, %r84, %r12;
	mov.b32 	%r114, 0;
	mov.f32 	%f183, 0f00000000;
	mov.f32 	%f184, %f183;
	mov.f32 	%f185, %f183;
	mov.f32 	%f186, %f183;
	mov.f32 	%f187, %f183;
	mov.f32 	%f188, %f183;
	mov.f32 	%f189, %f183;
	mov.f32 	%f190, %f183;
	mov.f32 	%f191, %f183;
	mov.f32 	%f192, %f183;
	mov.f32 	%f193, %f183;
	mov.f32 	%f194, %f183;
	mov.f32 	%f195, %f183;
	mov.f32 	%f196, %f183;
$L__BB0_1:
	setp.gt.u32 	%p1, %r1, 21;
	bar.sync 	0;
	mul.lo.s32 	%r85, %r114, 58;
	add.s32 	%r86, %r2, %r85;
	mul.wide.u32 	%rd11, %r86, 4;
	add.s64 	%rd12, %rd2, %rd11;
	ld.global.nc.f32 	%f100, [%rd12];
	st.shared.f32 	[%r3], %f100;
	add.s32 	%r87, %r4, %r85;
	mul.wide.u32 	%rd13, %r87, 4;
	add.s64 	%rd14, %rd2, %rd13;
	ld.global.nc.f32 	%f101, [%rd14];
	st.shared.f32 	[%r3+128], %f101;
	cvt.u64.u32 	%rd5, %r85;
	cvt.u64.u32 	%rd6, %r2;
	cvt.u32.u16 	%r88, %rs1;
	mul.wide.u32 	%rd15, %r88, 6496;
	add.s64 	%rd16, %rd15, %rd6;
	add.s64 	%rd17, %rd16, %rd5;
	shl.b64 	%rd18, %rd17, 2;
	add.s64 	%rd19, %rd2, %rd18;
	ld.global.nc.f32 	%f102, [%rd19+24];
	st.shared.f32 	[%r3+256], %f102;
	add.s32 	%r89, %r5, %r85;
	mul.wide.u32 	%rd20, %r89, 4;
	add.s64 	%rd21, %rd2, %rd20;
	ld.global.nc.f32 	%f103, [%rd21];
	st.shared.f32 	[%r3+384], %f103;
	add.s64 	%rd22, %rd3, %rd6;
	add.s64 	%rd23, %rd22, %rd5;
	shl.b64 	%rd24, %rd23, 2;
	add.s64 	%rd25, %rd2, %rd24;
	ld.global.nc.f32 	%f104, [%rd25+48];
	st.shared.f32 	[%r3+512], %f104;
	add.s32 	%r90, %r6, %r85;
	mul.wide.u32 	%rd26, %r90, 4;
	add.s64 	%rd27, %rd2, %rd26;
	ld.global.nc.f32 	%f105, [%rd27];
	st.shared.f32 	[%r3+640], %f105;
	cvt.u32.u16 	%r91, %rs2;
	mul.wide.u32 	%rd28, %r91, 6496;
	add.s64 	%rd29, %rd28, %rd6;
	add.s64 	%rd30, %rd29, %rd5;
	shl.b64 	%rd31, %rd30, 2;
	add.s64 	%rd32, %rd2, %rd31;
	ld.global.nc.f32 	%f106, [%rd32+72];
	st.shared.f32 	[%r3+768], %f106;
	add.s32 	%r92, %r7, %r85;
	mul.wide.u32 	%rd33, %r92, 4;
	add.s64 	%rd34, %rd2, %rd33;
	ld.global.nc.f32 	%f107, [%rd34];
	st.shared.f32 	[%r3+896], %f107;
	cvt.u32.u16 	%r93, %rs3;
	mul.wide.u32 	%rd35, %r93, 6496;
	add.s64 	%rd36, %rd35, %rd6;
	add.s64 	%rd37, %rd36, %rd5;
	shl.b64 	%rd38, %rd37, 2;
	add.s64 	%rd39, %rd2, %rd38;
	ld.global.nc.f32 	%f108, [%rd39+96];
	st.shared.f32 	[%r3+1024], %f108;
	add.s32 	%r94, %r8, %r85;
	mul.wide.u32 	%rd40, %r94, 4;
	add.s64 	%rd41, %rd2, %rd40;
	ld.global.nc.f32 	%f109, [%rd41];
	st.shared.f32 	[%r3+1152], %f109;
	add.s32 	%r95, %r9, %r85;
	mul.wide.u32 	%rd42, %r95, 4;
	add.s64 	%rd43, %rd2, %rd42;
	ld.global.nc.f32 	%f110, [%rd43];
	st.shared.f32 	[%r3+1280], %f110;
	add.s64 	%rd44, %rd4, %rd6;
	add.s64 	%rd45, %rd44, %rd5;
	shl.b64 	%rd46, %rd45, 2;
	add.s64 	%rd47, %rd2, %rd46;
	ld.global.nc.f32 	%f111, [%rd47+16];
	st.shared.f32 	[%r3+1408], %f111;
	@%p1 bra 	$L__BB0_3;
	cvt.u64.u16 	%rd48, %rs4;
	add.s64 	%rd49, %rd6, %rd48;
	add.s64 	%rd50, %rd49, %rd5;
	shl.b64 	%rd51, %rd50, 2;
	add.s64 	%rd52, %rd2, %rd51;
	ld.global.nc.f32 	%f112, [%rd52+144];
	st.shared.f32 	[%r3+1536], %f112;
$L__BB0_3:
	mul.lo.s32 	%r97, %r114, 7424;
	add.s32 	%r119, %r13, %r97;
	add.s32 	%r118, %r14, %r97;
	add.s32 	%r117, %r15, %r97;
	add.s32 	%r115, %r17, %r97;
	mov.b32 	%r120, 256;
	mov.u32 	%r116, %r16;
$L__BB0_4:
	mul.wide.u32 	%rd53, %r119, 4;
	add.s64 	%rd54, %rd1, %rd53;
	mul.wide.u32 	%rd55, %r118, 4;
	add.s64 	%rd56, %rd1, %rd55;
	mul.wide.u32 	%rd57, %r117, 4;
	add.s64 	%rd58, %rd1, %rd57;
	mul.wide.u32 	%rd59, %r115, 4;
	add.s64 	%rd60, %rd1, %rd59;
	ld.global.nc.f32 	%f113, [%rd54];
	st.shared.f32 	[%r116+-256], %f113;
	ld.global.nc.f32 	%f114, [%rd60];
	st.shared.f32 	[%r116+-128], %f114;
	ld.global.nc.f32 	%f115, [%rd58];
	st.shared.f32 	[%r116], %f115;
	ld.global.nc.f32 	%f116, [%rd56];
	st.shared.f32 	[%r116+128], %f116;
	add.s32 	%r120, %r120, 512;
	add.s32 	%r119, %r119, 256;
	add.s32 	%r118, %r118, 256;
	add.s32 	%r117, %r117, 256;
	add.s32 	%r116, %r116, 512;
	add.s32 	%r115, %r115, 256;
	setp.ne.s32 	%p2, %r120, 15104;
	@%p2 bra 	$L__BB0_4;
	bar.sync 	0;
	mov.b32 	%r121, 0;
$L__BB0_6:
	shl.b32 	%r99, %r121, 2;
	mov.u32 	%r100, _ZZ17my_kernel_kernel0E18PaddedInput_shared;
	add.s32 	%r36, %r100, %r99;
	ld.shared.f32 	%f117, [%r36];
	shl.b32 	%r101, %r121, 6;
	add.s32 	%r102, %r10, %r101;
	shl.b32 	%r103, %r102, 2;
	mov.u32 	%r104, _ZZ17my_kernel_kernel0E18placeholder_shared;
	add.s32 	%r37, %r104, %r103;
	ld.shared.f32 	%f118, [%r37];
	fma.rn.f32 	%f224, %f117, %f118, %f196;
	ld.shared.f32 	%f119, [%r37+4];
	fma.rn.f32 	%f223, %f117, %f119, %f195;
	ld.shared.f32 	%f120, [%r36+232];
	fma.rn.f32 	%f222, %f120, %f118, %f194;
	fma.rn.f32 	%f221, %f120, %f119, %f193;
	ld.shared.f32 	%f121, [%r36+464];
	fma.rn.f32 	%f220, %f121, %f118, %f192;
	fma.rn.f32 	%f219, %f121, %f119, %f191;
	ld.shared.f32 	%f122, [%r36+696];
	fma.rn.f32 	%f218, %f122, %f118, %f190;
	fma.rn.f32 	%f217, %f122, %f119, %f189;
	ld.shared.f32 	%f123, [%r36+928];
	fma.rn.f32 	%f216, %f123, %f118, %f188;
	fma.rn.f32 	%f215, %f123, %f119, %f187;
	ld.shared.f32 	%f124, [%r36+1160];
	fma.rn.f32 	%f214, %f124, %f118, %f186;
	fma.rn.f32 	%f213, %f124, %f119, %f185;
	ld.shared.f32 	%f125, [%r36+1392];
	fma.rn.f32 	%f212, %f125, %f118, %f184;
	fma.rn.f32 	%f211, %f125, %f119, %f183;
	setp.ne.s32 	%p3, %r121, 28;
	@%p3 bra 	$L__BB0_11;
	mov.b32 	%r122, 0;
$L__BB0_8:
	shl.b32 	%r106, %r122, 2;
	mov.u32 	%r107, _ZZ17my_kernel_kernel0E18PaddedInput_shared;
	add.s32 	%r40, %r107, %r106;
	ld.shared.f32 	%f135, [%r40+116];
	shl.b32 	%r108, %r122, 6;
	add.s32 	%r109, %r10, %r108;
	shl.b32 	%r110, %r109, 2;
	mov.u32 	%r111, _ZZ17my_kernel_kernel0E18placeholder_shared;
	add.s32 	%r41, %r111, %r110;
	ld.shared.f32 	%f136, [%r41+7424];
	fma.rn.f32 	%f196, %f135, %f136, %f224;
	ld.shared.f32 	%f137, [%r41+7428];
	fma.rn.f32 	%f195, %f135, %f137, %f223;
	ld.shared.f32 	%f138, [%r40+348];
	fma.rn.f32 	%f194, %f138, %f136, %f222;
	fma.rn.f32 	%f193, %f138, %f137, %f221;
	ld.shared.f32 	%f139, [%r40+580];
	fma.rn.f32 	%f192, %f139, %f136, %f220;
	fma.rn.f32 	%f191, %f139, %f137, %f219;
	ld.shared.f32 	%f140, [%r40+812];
	fma.rn.f32 	%f190, %f140, %f136, %f218;
	fma.rn.f32 	%f189, %f140, %f137, %f217;
	ld.shared.f32 	%f141, [%r40+1044];
	fma.rn.f32 	%f188, %f141, %f136, %f216;
	fma.rn.f32 	%f187, %f141, %f137, %f215;
	ld.shared.f32 	%f142, [%r40+1276];
	fma.rn.f32 	%f186, %f142, %f136, %f214;
	fma.rn.f32 	%f185, %f142, %f137, %f213;
	ld.shared.f32 	%f143, [%r40+1508];
	fma.rn.f32 	%f184, %f143, %f136, %f212;
	fma.rn.f32 	%f183, %f143, %f137, %f211;
	setp.ne.s32 	%p4, %r122, 28;
	@%p4 bra 	$L__BB0_12;
	add.s32 	%r114, %r114, 1;
	setp.eq.s32 	%p5, %r114, 16;
	@%p5 bra 	$L__BB0_10;
	bra.uni 	$L__BB0_1;
$L__BB0_10:
	cvta.to.global.u64 	%rd61, %rd8;
	cvta.to.global.u64 	%rd62, %rd7;
	add.s32 	%r112, %r12, %r10;
	add.s32 	%r113, %r10, %r11;
	mul.wide.u32 	%rd63, %r112, 4;
	add.s64 	%rd64, %rd61, %rd63;
	ld.global.nc.f32 	%f153, [%rd64];
	add.f32 	%f154, %f196, %f153;
	max.f32 	%f155, %f154, 0f00000000;
	mul.wide.u32 	%rd65, %r113, 4;
	add.s64 	%rd66, %rd62, %rd65;
	st.global.f32 	[%rd66], %f155;
	ld.global.nc.f32 	%f156, [%rd64+4];
	add.f32 	%f157, %f195, %f156;
	max.f32 	%f158, %f157, 0f00000000;
	st.global.f32 	[%rd66+4], %f158;
	add.f32 	%f159, %f194, %f153;
	max.f32 	%f160, %f159, 0f00000000;
	st.global.f32 	[%rd66+3584], %f160;
	add.f32 	%f161, %f193, %f156;
	max.f32 	%f162, %f161, 0f00000000;
	st.global.f32 	[%rd66+3588], %f162;
	add.f32 	%f163, %f192, %f153;
	max.f32 	%f164, %f163, 0f00000000;
	st.global.f32 	[%rd66+7168], %f164;
	add.f32 	%f165, %f191, %f156;
	max.f32 	%f166, %f165, 0f00000000;
	st.global.f32 	[%rd66+7172], %f166;
	add.f32 	%f167, %f190, %f153;
	max.f32 	%f168, %f167, 0f00000000;
	st.global.f32 	[%rd66+10752], %f168;
	add.f32 	%f169, %f189, %f156;
	max.f32 	%f170, %f169, 0f00000000;
	st.global.f32 	[%rd66+10756], %f170;
	add.f32 	%f171, %f188, %f153;
	max.f32 	%f172, %f171, 0f00000000;
	st.global.f32 	[%rd66+14336], %f172;
	add.f32 	%f173, %f187, %f156;
	max.f32 	%f174, %f173, 0f00000000;
	st.global.f32 	[%rd66+14340], %f174;
	add.f32 	%f175, %f186, %f153;
	max.f32 	%f176, %f175, 0f00000000;
	st.global.f32 	[%rd66+17920], %f176;
	add.f32 	%f177, %f185, %f156;
	max.f32 	%f178, %f177, 0f00000000;
	st.global.f32 	[%rd66+17924], %f178;
	add.f32 	%f179, %f184, %f153;
	max.f32 	%f180, %f179, 0f00000000;
	st.global.f32 	[%rd66+21504], %f180;
	add.f32 	%f181, %f183, %f156;
	max.f32 	%f182, %f181, 0f00000000;
	st.global.f32 	[%rd66+21508], %f182;
	ret;
$L__BB0_11:
	ld.shared.f32 	%f126, [%r36+4];
	ld.shared.f32 	%f127, [%r37+256];
	fma.rn.f32 	%f196, %f126, %f127, %f224;
	ld.shared.f32 	%f128, [%r37+260];
	fma.rn.f32 	%f195, %f126, %f128, %f223;
	ld.shared.f32 	%f129, [%r36+236];
	fma.rn.f32 	%f194, %f129, %f127, %f222;
	fma.rn.f32 	%f193, %f129, %f128, %f221;
	ld.shared.f32 	%f130, [%r36+468];
	fma.rn.f32 	%f192, %f130, %f127, %f220;
	fma.rn.f32 	%f191, %f130, %f128, %f219;
	ld.shared.f32 	%f131, [%r36+700];
	fma.rn.f32 	%f190, %f131, %f127, %f218;
	fma.rn.f32 	%f189, %f131, %f128, %f217;
	ld.shared.f32 	%f132, [%r36+932];
	fma.rn.f32 	%f188, %f132, %f127, %f216;
	fma.rn.f32 	%f187, %f132, %f128, %f215;
	ld.shared.f32 	%f133, [%r36+1164];
	fma.rn.f32 	%f186, %f133, %f127, %f214;
	fma.rn.f32 	%f185, %f133, %f128, %f213;
	ld.shared.f32 	%f134, [%r36+1396];
	fma.rn.f32 	%f184, %f134, %f127, %f212;
	fma.rn.f32 	%f183, %f134, %f128, %f211;
	add.s32 	%r121, %r121, 2;
	bra.uni 	$L__BB0_6;
$L__BB0_12:
	ld.shared.f32 	%f144, [%r40+120];
	ld.shared.f32 	%f145, [%r41+7680];
	fma.rn.f32 	%f224, %f144, %f145, %f196;
	ld.shared.f32 	%f146, [%r41+7684];
	fma.rn.f32 	%f223, %f144, %f146, %f195;
	ld.shared.f32 	%f147, [%r40+352];
	fma.rn.f32 	%f222, %f147, %f145, %f194;
	fma.rn.f32 	%f221, %f147, %f146, %f193;
	ld.shared.f32 	%f148, [%r40+584];
	fma.rn.f32 	%f220, %f148, %f145, %f192;
	fma.rn.f32 	%f219, %f148, %f146, %f191;
	ld.shared.f32 	%f149, [%r40+816];
	fma.rn.f32 	%f218, %f149, %f145, %f190;
	fma.rn.f32 	%f217, %f149, %f146, %f189;
	ld.shared.f32 	%f150, [%r40+1048];
	fma.rn.f32 	%f216, %f150, %f145, %f188;
	fma.rn.f32 	%f215, %f150, %f146, %f187;
	ld.shared.f32 	%f151, [%r40+1280];
	fma.rn.f32 	%f214, %f151, %f145, %f186;
	fma.rn.f32 	%f213, %f151, %f146, %f185;
	ld.shared.f32 	%f152, [%r40+1512];
	fma.rn.f32 	%f212, %f152, %f145, %f184;
	fma.rn.f32 	%f211, %f152, %f146, %f183;
	add.s32 	%r122, %r122, 2;
	bra.uni 	$L__BB0_8;

}


// ===== COMPILED SASS (sm_100) =====

	.target	sm_100

	.elftype	@"ET_EXEC"


//--------------------- .note.nv.tkinfo           --------------------------
	.section	.note.nv.tkinfo,"",@"SHT_NOTE"
	.sectionflags	@"SHF_NOTE_NV_TKINFO"
	.tkinfo
        /*0018*/ 	.word	0x00000002
        /*0030*/ 	.string	""
        /*0030*/ 	.string	"ptxas"
        /*0030*/ 	.string	"Cuda compilation tools, release 13.0, V13.0.88"
        /*0030*/ 	.string	"Build cuda_13.0.r13.0/compiler.36424714_0"
        /*0030*/ 	.string	"-arch sm_100 -m 64 "



//--------------------- .note.nv.cuinfo           --------------------------
	.section	.note.nv.cuinfo,"",@"SHT_NOTE"
	.sectionflags	@"SHF_NOTE_NV_CUINFO"
        /*0018*/ 	.short	0x0002
        /*001a*/ 	.short	0x0064
        /*001c*/ 	.short	0x0082
	.zero		2


//--------------------- .nv.info                  --------------------------
	.section	.nv.info,"",@"SHT_CUDA_INFO"
	.align	4


	//----- nvinfo : EIATTR_REGCOUNT
	.align		4
        /*0000*/ 	.byte	0x04, 0x2f
        /*0002*/ 	.short	(.L_1 - .L_0)
	.align		4
.L_0:
        /*0004*/ 	.word	index@(my_kernel_kernel0)
        /*0008*/ 	.word	0x00000028


	//----- nvinfo : EIATTR_FRAME_SIZE
	.align		4
.L_1:
        /*000c*/ 	.byte	0x04, 0x11
        /*000e*/ 	.short	(.L_3 - .L_2)
	.align		4
.L_2:
        /*0010*/ 	.word	index@(my_kernel_kernel0)
        /*0014*/ 	.word	0x00000000


	//----- nvinfo : EIATTR_MIN_STACK_SIZE
	.align		4
.L_3:
        /*0018*/ 	.byte	0x04, 0x12
        /*001a*/ 	.short	(.L_5 - .L_4)
	.align		4
.L_4:
        /*001c*/ 	.word	index@(my_kernel_kernel0)
        /*0020*/ 	.word	0x00000000
.L_5:


//--------------------- .nv.compat                --------------------------
	.section	.nv.compat,"",@"SHT_CUDA_COMPAT_INFO"
	.align	4
        /*0000*/ 	.byte	0x02, 0x09, 0x00, 0x00, 0x02, 0x02, 0x01, 0x00, 0x02, 0x05, 0x05, 0x00, 0x03, 0x07, 0x01, 0x01
        /*0010*/ 	.byte	0x02, 0x03, 0x00, 0x00, 0x02, 0x06, 0x01, 0x00, 0x04, 0x0b, 0x08, 0x00, 0x09, 0x00, 0x00, 0x00
        /*0020*/ 	.byte	0x00, 0x00, 0x00, 0x00


//--------------------- .nv.info.my_kernel_kernel0 --------------------------
	.section	.nv.info.my_kernel_kernel0,"",@"SHT_CUDA_INFO"
	.sectionflags	@""
	.align	4


	//----- nvinfo : EIATTR_CUDA_API_VERSION
	.align		4
        /*0000*/ 	.byte	0x04, 0x37
        /*0002*/ 	.short	(.L_7 - .L_6)
.L_6:
        /*0004*/ 	.word	0x00000082


	//----- nvinfo : EIATTR_KPARAM_INFO
	.align		4
.L_7:
        /*0008*/ 	.byte	0x04, 0x17
        /*000a*/ 	.short	(.L_9 - .L_8)
.L_8:
        /*000c*/ 	.word	0x00000000
        /*0010*/ 	.short	0x0003
        /*0012*/ 	.short	0x0018
        /*0014*/ 	.byte	0x00, 0xf5, 0x21, 0x00


	//----- nvinfo : EIATTR_KPARAM_INFO
	.align		4
.L_9:
        /*0018*/ 	.byte	0x04, 0x17
        /*001a*/ 	.short	(.L_11 - .L_10)
.L_10:
        /*001c*/ 	.word	0x00000000
        /*0020*/ 	.short	0x0002
        /*0022*/ 	.short	0x0010
        /*0024*/ 	.byte	0x00, 0xf5, 0x21, 0x00


	//----- nvinfo : EIATTR_KPARAM_INFO
	.align		4
.L_11:
        /*0028*/ 	.byte	0x04, 0x17
        /*002a*/ 	.short	(.L_13 - .L_12)
.L_12:
        /*002c*/ 	.word	0x00000000
        /*0030*/ 	.short	0x0001
        /*0032*/ 	.short	0x0008
        /*0034*/ 	.byte	0x00, 0xf5, 0x21, 0x00


	//----- nvinfo : EIATTR_KPARAM_INFO
	.align		4
.L_13:
        /*0038*/ 	.byte	0x04, 0x17
        /*003a*/ 	.short	(.L_15 - .L_14)
.L_14:
        /*003c*/ 	.word	0x00000000
        /*0040*/ 	.short	0x0000
        /*0042*/ 	.short	0x0000
        /*0044*/ 	.byte	0x00, 0xf5, 0x21, 0x00


	//----- nvinfo : EIATTR_SPARSE_MMA_MASK
	.align		4
.L_15:
        /*0048*/ 	.byte	0x03, 0x50
        /*004a*/ 	.short	0x0000


	//----- nvinfo : EIATTR_MAXREG_COUNT
	.align		4
        /*004c*/ 	.byte	0x03, 0x1b
        /*004e*/ 	.short	0x00ff


	//----- nvinfo : EIATTR_NUM_BARRIERS
	.align		4
        /*0050*/ 	.byte	0x02, 0x4c
        /*0052*/ 	.byte	0x01
	.zero		1


	//----- nvinfo : EIATTR_MERCURY_ISA_VERSION
	.align		4
        /*0054*/ 	.byte	0x03, 0x5f
        /*0056*/ 	.short	0x0101


	//----- nvinfo : EIATTR_VRC_CTA_INIT_COUNT
	.align		4
        /*0058*/ 	.byte	0x02, 0x4a
	.zero		1
	.zero		1


	//----- nvinfo : EIATTR_EXIT_INSTR_OFFSETS
	.align		4
        /*005c*/ 	.byte	0x04, 0x1c
        /*005e*/ 	.short	(.L_17 - .L_16)


	//   ....[0]....
.L_16:
        /*0060*/ 	.word	0x00002880


	//----- nvinfo : EIATTR_CBANK_PARAM_SIZE
	.align		4
.L_17:
        /*0064*/ 	.byte	0x03, 0x19
        /*0066*/ 	.short	0x0020


	//----- nvinfo : EIATTR_PARAM_CBANK
	.align		4
        /*0068*/ 	.byte	0x04, 0x0a
        /*006a*/ 	.short	(.L_19 - .L_18)
	.align		4
.L_18:
        /*006c*/ 	.word	index@(.nv.constant0.my_kernel_kernel0)
        /*0070*/ 	.short	0x0380
        /*0072*/ 	.short	0x0020


	//----- nvinfo : EIATTR_SW_WAR
	.align		4
.L_19:
        /*0074*/ 	.byte	0x04, 0x36
        /*0076*/ 	.short	(.L_21 - .L_20)
.L_20:
        /*0078*/ 	.word	0x00000008
.L_21:


//--------------------- .nv.callgraph             --------------------------
	.section	.nv.callgraph,"",@"SHT_CUDA_CALLGRAPH"
	.align	4
	.sectionentsize	8
	.align		4
        /*0000*/ 	.word	0x00000000
	.align		4
        /*0004*/ 	.word	0xffffffff
	.align		4
        /*0008*/ 	.word	0x00000000
	.align		4
        /*000c*/ 	.word	0xfffffffe
	.align		4
        /*0010*/ 	.word	0x00000000
	.align		4
        /*0014*/ 	.word	0xfffffffd
	.align		4
        /*0018*/ 	.word	0x00000000
	.align		4
        /*001c*/ 	.word	0xfffffffc


//--------------------- .text.my_kernel_kernel0   --------------------------
	.section	.text.my_kernel_kernel0,"ax",@progbits
	.align	128
        .global         my_kernel_kernel0
        .type           my_kernel_kernel0,@function
        .size           my_kernel_kernel0,(.L_x_5 - my_kernel_kernel0)
        .other          my_kernel_kernel0,@"STO_CUDA_ENTRY STV_DEFAULT"
my_kernel_kernel0:
.text.my_kernel_kernel0:
[----:B------:R-:W-:Y:S01]  /*0000*/  LDC R1, c[0x0][0x37c] ;  /* 0x0000df00ff017b82 */ /* 0x000fe20000000800 */
[----:B------:R-:W0:Y:S07]  /*0010*/  S2R R7, SR_TID.X ;  /* 0x0000000000077919 */ /* 0x000e2e0000002100 */
[----:B------:R-:W1:Y:S01]  /*0020*/  S2UR UR6, SR_CTAID.X ;  /* 0x00000000000679c3 */ /* 0x000e620000002500 */
[----:B------:R-:W-:Y:S02]  /*0030*/  CS2R R30, SRZ ;  /* 0x00000000001e7805 */ /* 0x000fe4000001ff00 */
[----:B------:R-:W-:-:S02]  /*0040*/  CS2R R28, SRZ ;  /* 0x00000000001c7805 */ /* 0x000fc4000001ff00 */
[----:B------:R-:W-:Y:S02]  /*0050*/  CS2R R20, SRZ ;  /* 0x0000000000147805 */ /* 0x000fe4000001ff00 */
[----:B------:R-:W-:Y:S02]  /*0060*/  CS2R R26, SRZ ;  /* 0x00000000001a7805 */ /* 0x000fe4000001ff00 */
[----:B------:R-:W-:Y:S02]  /*0070*/  CS2R R24, SRZ ;  /* 0x0000000000187805 */ /* 0x000fe4000001ff00 */
[----:B------:R-:W-:Y:S01]  /*0080*/  CS2R R22, SRZ ;  /* 0x0000000000167805 */ /* 0x000fe2000001ff00 */
[----:B------:R-:W2:Y:S01]  /*0090*/  LDCU.64 UR12, c[0x0][0x358] ;  /* 0x00006b00ff0c77ac */ /* 0x000ea20008000a00 */
[----:B------:R-:W3:Y:S01]  /*00a0*/  S2UR UR5, SR_CgaCtaId ;  /* 0x00000000000579c3 */ /* 0x000ee20000008800 */
[----:B-1----:R-:W-:Y:S02]  /*00b0*/  USHF.R.U32.HI UR4, URZ, 0x1, UR6 ;  /* 0x00000001ff047899 */ /* 0x002fe40008011606 */
[----:B------:R-:W-:Y:S01]  /*00c0*/  USHF.L.U32 UR6, UR6, 0x6, URZ ;  /* 0x0000000606067899 */ /* 0x000fe200080006ff */
[----:B0-----:R-:W-:-:S02]  /*00d0*/  IADD3 R5, PT, PT, R7, 0x20, RZ ;  /* 0x0000002007057810 */ /* 0x001fc40007ffe0ff */
[----:B------:R-:W-:Y:S02]  /*00e0*/  IADD3 R8, PT, PT, R7, 0x26, RZ ;  /* 0x0000002607087810 */ /* 0x000fe40007ffe0ff */
[----:B------:R-:W-:Y:S02]  /*00f0*/  LOP3.LUT R0, R5, 0xffff, RZ, 0xc0, !PT ;  /* 0x0000ffff05007812 */ /* 0x000fe400078ec0ff */
[C---:B------:R-:W-:Y:S02]  /*0100*/  IADD3 R4, PT, PT, R7.reuse, 0x32, RZ ;  /* 0x0000003207047810 */ /* 0x040fe40007ffe0ff */
[----:B------:R-:W-:Y:S01]  /*0110*/  IADD3 R3, PT, PT, R7, 0x38, RZ ;  /* 0x0000003807037810 */ /* 0x000fe20007ffe0ff */
[----:B------:R-:W-:Y:S01]  /*0120*/  IMAD R0, R0, 0x46a, RZ ;  /* 0x0000046a00007824 */ /* 0x000fe200078e02ff */
[----:B------:R-:W-:Y:S02]  /*0130*/  LOP3.LUT R11, R4, 0xffff, RZ, 0xc0, !PT ;  /* 0x0000ffff040b7812 */ /* 0x000fe400078ec0ff */
[----:B------:R-:W-:-:S02]  /*0140*/  LOP3.LUT R12, R3, 0xffff, RZ, 0xc0, !PT ;  /* 0x0000ffff030c7812 */ /* 0x000fc400078ec0ff */
[----:B------:R-:W-:Y:S01]  /*0150*/  SHF.R.U32.HI R6, RZ, 0x10, R0 ;  /* 0x00000010ff067819 */ /* 0x000fe20000011600 */
[----:B------:R-:W-:Y:S02]  /*0160*/  IMAD R11, R11, 0x46a, RZ ;  /* 0x0000046a0b0b7824 */ /* 0x000fe400078e02ff */
[----:B------:R-:W-:Y:S01]  /*0170*/  IMAD R12, R12, 0x46a, RZ ;  /* 0x0000046a0c0c7824 */ /* 0x000fe200078e02ff */
[----:B------:R-:W-:-:S05]  /*0180*/  PRMT R0, R6, 0x9910, RZ ;  /* 0x0000991006007816 */ /* 0x000fca00000000ff */
[----:B------:R-:W-:-:S05]  /*0190*/  IMAD R0, R0, 0x3a, RZ ;  /* 0x0000003a00007824 */ /* 0x000fca00078e02ff */
[----:B------:R-:W-:Y:S02]  /*01a0*/  IADD3 R2, PT, PT, RZ, -R0, RZ ;  /* 0x80000000ff027210 */ /* 0x000fe40007ffe0ff */
[----:B------:R-:W-:Y:S02]  /*01b0*/  LOP3.LUT R0, R8, 0xffff, RZ, 0xc0, !PT ;  /* 0x0000ffff08007812 */ /* 0x000fe400078ec0ff */
[----:B------:R-:W-:-:S03]  /*01c0*/  PRMT R2, R2, 0x7710, RZ ;  /* 0x0000771002027816 */ /* 0x000fc600000000ff */
[----:B------:R-:W-:Y:S01]  /*01d0*/  IMAD R9, R0, 0x46a, RZ ;  /* 0x0000046a00097824 */ /* 0x000fe200078e02ff */
[----:B------:R-:W-:Y:S02]  /*01e0*/  IADD3 R0, PT, PT, R7, 0x2c, RZ ;  /* 0x0000002c07007810 */ /* 0x000fe40007ffe0ff */
[----:B------:R-:W-:Y:S02]  /*01f0*/  IADD3 R5, PT, PT, R5, R2, RZ ;  /* 0x0000000205057210 */ /* 0x000fe40007ffe0ff */
[----:B------:R-:W-:Y:S02]  /*0200*/  LOP3.LUT R10, R0, 0xffff, RZ, 0xc0, !PT ;  /* 0x0000ffff000a7812 */ /* 0x000fe400078ec0ff */
[----:B------:R-:W-:Y:S02]  /*0210*/  SHF.R.U32.HI R9, RZ, 0x10, R9 ;  /* 0x00000010ff097819 */ /* 0x000fe40000011609 */
[----:B------:R-:W-:Y:S01]  /*0220*/  IADD3 R2, PT, PT, R7, 0x1e, RZ ;  /* 0x0000001e07027810 */ /* 0x000fe20007ffe0ff */
[----:B------:R-:W-:Y:S01]  /*0230*/  IMAD R10, R10, 0x46a, RZ ;  /* 0x0000046a0a0a7824 */ /* 0x000fe200078e02ff */
[----:B------:R-:W-:-:S02]  /*0240*/  PRMT R9, R9, 0x9910, RZ ;  /* 0x0000991009097816 */ /* 0x000fc400000000ff */
[----:B------:R-:W-:Y:S02]  /*0250*/  LOP3.LUT R13, R2, 0xffff, RZ, 0xc0, !PT ;  /* 0x0000ffff020d7812 */ /* 0x000fe400078ec0ff */
[----:B------:R-:W-:Y:S01]  /*0260*/  SHF.R.U32.HI R10, RZ, 0x10, R10 ;  /* 0x00000010ff0a7819 */ /* 0x000fe2000001160a */
[----:B------:R-:W-:Y:S01]  /*0270*/  IMAD R9, R9, 0x3a, RZ ;  /* 0x0000003a09097824 */ /* 0x000fe200078e02ff */
[----:B------:R-:W-:Y:S01]  /*0280*/  LOP3.LUT R5, R5, 0xffff, RZ, 0xc0, !PT ;  /* 0x0000ffff05057812 */ /* 0x000fe200078ec0ff */
[----:B------:R-:W-:Y:S01]  /*0290*/  IMAD R13, R13, 0x46a, RZ ;  /* 0x0000046a0d0d7824 */ /* 0x000fe200078e02ff */
[----:B------:R-:W-:Y:S01]  /*02a0*/  PRMT R15, R10, 0x9910, RZ ;  /* 0x000099100a0f7816 */ /* 0x000fe200000000ff */
[----:B------:R-:W-:Y:S01]  /*02b0*/  IMAD.MOV R14, RZ, RZ, -R9 ;  /* 0x000000ffff0e7224 */ /* 0x000fe200078e0a09 */
[----:B------:R-:W-:Y:S02]  /*02c0*/  SHF.R.U32.HI R10, RZ, 0x10, R11 ;  /* 0x00000010ff0a7819 */ /* 0x000fe4000001160b */
[----:B------:R-:W-:-:S02]  /*02d0*/  MOV R9, R15 ;  /* 0x0000000f00097202 */ /* 0x000fc40000000f00 */
[----:B------:R-:W-:Y:S02]  /*02e0*/  SHF.R.U32.HI R11, RZ, 0x10, R12 ;  /* 0x00000010ff0b7819 */ /* 0x000fe4000001160c */
[----:B------:R-:W-:Y:S01]  /*02f0*/  SHF.R.U32.HI R12, RZ, 0x10, R13 ;  /* 0x00000010ff0c7819 */ /* 0x000fe2000001160d */
[----:B------:R-:W-:Y:S01]  /*0300*/  IMAD R9, R9, 0x3a, RZ ;  /* 0x0000003a09097824 */ /* 0x000fe200078e02ff */
[----:B------:R-:W-:Y:S02]  /*0310*/  PRMT R13, R14, 0x7710, RZ ;  /* 0x000077100e0d7816 */ /* 0x000fe400000000ff */
[----:B------:R-:W-:Y:S02]  /*0320*/  PRMT R10, R10, 0x9910, RZ ;  /* 0x000099100a0a7816 */ /* 0x000fe400000000ff */
[----:B------:R-:W-:Y:S02]  /*0330*/  PRMT R12, R12, 0x9910, RZ ;  /* 0x000099100c0c7816 */ /* 0x000fe400000000ff */
[----:B------:R-:W-:-:S02]  /*0340*/  IADD3 R8, PT, PT, R8, R13, RZ ;  /* 0x0000000d08087210 */ /* 0x000fc40007ffe0ff */
[----:B------:R-:W-:Y:S01]  /*0350*/  IADD3 R13, PT, PT, RZ, -R9, RZ ;  /* 0x80000009ff0d7210 */ /* 0x000fe20007ffe0ff */
[----:B------:R-:W-:Y:S01]  /*0360*/  IMAD R9, R10, 0x3a, RZ ;  /* 0x0000003a0a097824 */ /* 0x000fe200078e02ff */
[----:B------:R-:W-:Y:S02]  /*0370*/  PRMT R11, R11, 0x9910, RZ ;  /* 0x000099100b0b7816 */ /* 0x000fe400000000ff */
[----:B------:R-:W-:Y:S02]  /*0380*/  MOV R10, R12 ;  /* 0x0000000c000a7202 */ /* 0x000fe40000000f00 */
[----:B------:R-:W-:Y:S01]  /*0390*/  IADD3 R12, PT, PT, RZ, -R9, RZ ;  /* 0x80000009ff0c7210 */ /* 0x000fe20007ffe0ff */
[----:B------:R-:W-:Y:S01]  /*03a0*/  IMAD R11, R11, 0x3a, RZ ;  /* 0x0000003a0b0b7824 */ /* 0x000fe200078e02ff */
[----:B------:R-:W-:Y:S01]  /*03b0*/  PRMT R13, R13, 0x7710, RZ ;  /* 0x000077100d0d7816 */ /* 0x000fe200000000ff */
[----:B------:R-:W-:Y:S01]  /*03c0*/  IMAD R9, R10, 0x3a, RZ ;  /* 0x0000003a0a097824 */ /* 0x000fe200078e02ff */
[----:B------:R-:W-:Y:S01]  /*03d0*/  MOV R10, UR4 ;  /* 0x00000004000a7c02 */ /* 0x000fe20008000f00 */
[----:B------:R-:W-:Y:S01]  /*03e0*/  IMAD.MOV R11, RZ, RZ, -R11 ;  /* 0x000000ffff0b7224 */ /* 0x000fe200078e0a0b */
[----:B------:R-:W-:Y:S01]  /*03f0*/  IADD3 R0, PT, PT, R0, R13, RZ ;  /* 0x0000000d00007210 */ /* 0x000fe20007ffe0ff */
[----:B------:R-:W-:Y:S01]  /*0400*/  UMOV UR4, 0x400 ;  /* 0x0000040000047882 */ /* 0x000fe20000000000 */
[----:B------:R-:W-:Y:S01]  /*0410*/  IADD3 R14, PT, PT, RZ, -R9, RZ ;  /* 0x80000009ff0e7210 */ /* 0x000fe20007ffe0ff */
[----:B------:R-:W-:Y:S01]  /*0420*/  IMAD R5, R10, 0x3a0, R5 ;  /* 0x000003a00a057824 */ /* 0x000fe200078e0205 */
[----:B------:R-:W-:Y:S01]  /*0430*/  IADD3 R9, PT, PT, R7, 0x60, RZ ;  /* 0x0000006007097810 */ /* 0x000fe20007ffe0ff */
[----:B------:R-:W-:Y:S01]  /*0440*/  UIADD3 UR4, UPT, UPT, UR4, 0x658, URZ ;  /* 0x0000065804047890 */ /* 0x000fe2000fffe0ff */
[----:B------:R-:W-:Y:S01]  /*0450*/  PRMT R13, R12, 0x7710, RZ ;  /* 0x000077100c0d7816 */ /* 0x000fe200000000ff */
[----:B------:R-:W-:Y:S01]  /*0460*/  IMAD R6, R6, 0x1960, R5 ;  /* 0x0000196006067824 */ /* 0x000fe200078e0205 */
[----:B------:R-:W-:Y:S01]  /*0470*/  PRMT R12, R11, 0x7710, RZ ;  /* 0x000077100b0c7816 */ /* 0x000fe200000000ff */
[----:B---3--:R-:W-:Y:S01]  /*0480*/  ULEA UR4, UR5, UR4, 0x18 ;  /* 0x0000000405047291 */ /* 0x008fe2000f8ec0ff */
[----:B------:R-:W-:-:S02]  /*0490*/  LOP3.LUT R11, R9, 0xffff, RZ, 0xc0, !PT ;  /* 0x0000ffff090b7812 */ /* 0x000fc400078ec0ff */
[----:B------:R-:W-:Y:S02]  /*04a0*/  IADD3 R4, PT, PT, R4, R13, RZ ;  /* 0x0000000d04047210 */ /* 0x000fe40007ffe0ff */
[----:B------:R-:W-:Y:S01]  /*04b0*/  PRMT R13, R14, 0x7710, RZ ;  /* 0x000077100e0d7816 */ /* 0x000fe200000000ff */
[----:B------:R-:W-:Y:S01]  /*04c0*/  IMAD R5, R11, 0x46a, RZ ;  /* 0x0000046a0b057824 */ /* 0x000fe200078e02ff */
[----:B------:R-:W-:Y:S01]  /*04d0*/  IADD3 R12, PT, PT, R3, R12, RZ ;  /* 0x0000000c030c7210 */ /* 0x000fe20007ffe0ff */
[C---:B------:R-:W-:Y:S01]  /*04e0*/  VIADD R11, R7.reuse, 0x120 ;  /* 0x00000120070b7836 */ /* 0x040fe20000000000 */
[----:B------:R-:W-:Y:S02]  /*04f0*/  LOP3.LUT R3, R8, 0xffff, RZ, 0xc0, !PT ;  /* 0x0000ffff08037812 */ /* 0x000fe400078ec0ff */
[----:B------:R-:W-:Y:S02]  /*0500*/  IADD3 R14, PT, PT, R2, R13, RZ ;  /* 0x0000000d020e7210 */ /* 0x000fe40007ffe0ff */
[C---:B------:R-:W-:Y:S01]  /*0510*/  IADD3 R9, PT, PT, R7.reuse, 0xa0, RZ ;  /* 0x000000a007097810 */ /* 0x040fe20007ffe0ff */
[----:B------:R-:W-:Y:S01]  /*0520*/  IMAD R2, R10, 0x3a0, R3 ;  /* 0x000003a00a027824 */ /* 0x000fe200078e0203 */
[----:B------:R-:W-:-:S02]  /*0530*/  IADD3 R8, PT, PT, R7, 0xe0, RZ ;  /* 0x000000e007087810 */ /* 0x000fc40007ffe0ff */
[----:B------:R-:W-:Y:S02]  /*0540*/  IADD3 R13, PT, PT, R7, 0x140, RZ ;  /* 0x00000140070d7810 */ /* 0x000fe40007ffe0ff */
[----:B------:R-:W-:Y:S02]  /*0550*/  SHF.R.U32.HI R5, RZ, 0x10, R5 ;  /* 0x00000010ff057819 */ /* 0x000fe40000011605 */
[----:B------:R-:W-:Y:S02]  /*0560*/  LOP3.LUT R9, R9, 0xffff, RZ, 0xc0, !PT ;  /* 0x0000ffff09097812 */ /* 0x000fe400078ec0ff */
[----:B------:R-:W-:Y:S01]  /*0570*/  LOP3.LUT R8, R8, 0xffff, RZ, 0xc0, !PT ;  /* 0x0000ffff08087812 */ /* 0x000fe200078ec0ff */
[----:B------:R-:W-:Y:S01]  /*0580*/  IMAD R5, R5, 0x1960, R2 ;  /* 0x0000196005057824 */ /* 0x000fe200078e0202 */
[----:B------:R-:W-:Y:S01]  /*0590*/  LOP3.LUT R11, R11, 0xffff, RZ, 0xc0, !PT ;  /* 0x0000ffff0b0b7812 */ /* 0x000fe200078ec0ff */
[----:B------:R-:W-:Y:S01]  /*05a0*/  IMAD R2, R9, 0x46a, RZ ;  /* 0x0000046a09027824 */ /* 0x000fe200078e02ff */
[----:B------:R-:W-:Y:S01]  /*05b0*/  LOP3.LUT R13, R13, 0xffff, RZ, 0xc0, !PT ;  /* 0x0000ffff0d0d7812 */ /* 0x000fe200078ec0ff */
[----:B------:R-:W-:Y:S01]  /*05c0*/  IMAD R8, R8, 0x46a, RZ ;  /* 0x0000046a08087824 */ /* 0x000fe200078e02ff */
[----:B------:R-:W-:Y:S01]  /*05d0*/  LOP3.LUT R3, R0, 0xffff, RZ, 0xc0, !PT ;  /* 0x0000ffff00037812 */ /* 0x000fe200078ec0ff */
[----:B------:R-:W-:Y:S01]  /*05e0*/  IMAD R11, R11, 0x46a, RZ ;  /* 0x0000046a0b0b7824 */ /* 0x000fe200078e02ff */
[----:B------:R-:W-:Y:S01]  /*05f0*/  LOP3.LUT R9, R4, 0xffff, RZ, 0xc0, !PT ;  /* 0x0000ffff04097812 */ /* 0x000fe200078ec0ff */
[----:B------:R-:W-:Y:S01]  /*0600*/  IMAD R16, R13, 0x46a, RZ ;  /* 0x0000046a0d107824 */ /* 0x000fe200078e02ff */
[----:B------:R-:W-:Y:S01]  /*0610*/  LOP3.LUT R13, R12, 0xffff, RZ, 0xc0, !PT ;  /* 0x0000ffff0c0d7812 */ /* 0x000fe200078ec0ff */
[----:B------:R-:W-:Y:S01]  /*0620*/  IMAD R3, R10, 0x3a0, R3 ;  /* 0x000003a00a037824 */ /* 0x000fe200078e0203 */
[----:B------:R-:W-:Y:S01]  /*0630*/  LOP3.LUT R15, R14, 0xffff, RZ, 0xc0, !PT ;  /* 0x0000ffff0e0f7812 */ /* 0x000fe200078ec0ff */
[C---:B------:R-:W-:Y:S01]  /*0640*/  IMAD R9, R10.reuse, 0x3a0, R9 ;  /* 0x000003a00a097824 */ /* 0x040fe200078e0209 */
[----:B------:R-:W-:Y:S01]  /*0650*/  SHF.R.U32.HI R2, RZ, 0x10, R2 ;  /* 0x00000010ff027819 */ /* 0x000fe20000011602 */
[C---:B------:R-:W-:Y:S01]  /*0660*/  IMAD R0, R10.reuse, 0x3a0, R13 ;  /* 0x000003a00a007824 */ /* 0x040fe200078e020d */
[----:B------:R-:W-:Y:S01]  /*0670*/  SHF.R.U32.HI R8, RZ, 0x10, R8 ;  /* 0x00000010ff087819 */ /* 0x000fe20000011608 */
[----:B------:R-:W-:Y:S01]  /*0680*/  IMAD R15, R10, 0x3a0, R15 ;  /* 0x000003a00a0f7824 */ /* 0x000fe200078e020f */
[----:B------:R-:W-:Y:S01]  /*0690*/  SHF.R.U32.HI R11, RZ, 0x10, R11 ;  /* 0x00000010ff0b7819 */ /* 0x000fe2000001160b */
[----:B------:R-:W-:Y:S01]  /*06a0*/  IMAD R4, R2, 0x1960, R3 ;  /* 0x0000196002047824 */ /* 0x000fe200078e0203 */
[----:B------:R-:W-:Y:S01]  /*06b0*/  SHF.R.U32.HI R12, RZ, 0x10, R16 ;  /* 0x00000010ff0c7819 */ /* 0x000fe20000011610 */
[----:B------:R-:W-:Y:S01]  /*06c0*/  IMAD R3, R8, 0x1960, R9 ;  /* 0x0000196008037824 */ /* 0x000fe200078e0209 */
[----:B------:R-:W-:Y:S01]  /*06d0*/  CS2R R16, SRZ ;  /* 0x0000000000107805 */ /* 0x000fe2000001ff00 */
[----:B------:R-:W-:Y:S01]  /*06e0*/  IMAD R2, R11, 0x1960, R0 ;  /* 0x000019600b027824 */ /* 0x000fe200078e0200 */
[C---:B------:R-:W-:Y:S01]  /*06f0*/  SHF.L.U32 R8, R7.reuse, 0x1, RZ ;  /* 0x0000000107087819 */ /* 0x040fe200000006ff */
[----:B------:R-:W-:Y:S01]  /*0700*/  IMAD R0, R12, 0x1960, R15 ;  /* 0x000019600c007824 */ /* 0x000fe200078e020f */
[----:B------:R-:W-:Y:S01]  /*0710*/  LEA R9, R7, UR4, 0x2 ;  /* 0x0000000407097c11 */ /* 0x000fe2000f8e10ff */
[----:B------:R-:W-:Y:S01]  /*0720*/  IMAD R10, R10, 0x3a0, R7 ;  /* 0x000003a00a0a7824 */ /* 0x000fe200078e0207 */
[----:B--2---:R-:W-:-:S06]  /*0730*/  UMOV UR4, URZ ;  /* 0x000000ff00047c82 */ /* 0x004fcc0008000000 */
.L_x_3:
[----:B------:R-:W0:Y:S01]  /*0740*/  LDC.64 R12, c[0x0][0x380] ;  /* 0x0000e000ff0c7b82 */ /* 0x000e220000000a00 */
[----:B------:R-:W-:-:S07]  /*0750*/  UIMAD UR10, UR4, 0x3a, URZ ;  /* 0x0000003a040a78a4 */ /* 0x000fce000f8e02ff */
[----:B------:R-:W1:Y:S01]  /*0760*/  S2UR UR7, SR_CgaCtaId ;  /* 0x00000000000779c3 */ /* 0x000e620000008800 */
[----:B------:R-:W-:Y:S01]  /*0770*/  IADD3 R15, PT, PT, R10, UR10, RZ ;  /* 0x0000000a0a0f7c10 */ /* 0x000fe2000fffe0ff */
[----:B------:R-:W-:Y:S01]  /*0780*/  UMOV UR5, 0x400 ;  /* 0x0000040000057882 */ /* 0x000fe20000000000 */
[----:B------:R-:W-:Y:S01]  /*0790*/  IADD3 R35, PT, PT, R5, UR10, RZ ;  /* 0x0000000a05237c10 */ /* 0x000fe2000fffe0ff */
[----:B------:R-:W2:Y:S01]  /*07a0*/  LDCU.64 UR8, c[0x0][0x380] ;  /* 0x00007000ff0877ac */ /* 0x000ea20008000a00 */
[----:B------:R-:W-:Y:S01]  /*07b0*/  IADD3 R33, PT, PT, R6, UR10, RZ ;  /* 0x0000000a06217c10 */ /* 0x000fe2000fffe0ff */
[----:B0-----:R-:W-:-:S04]  /*07c0*/  IMAD.WIDE.U32 R14, R15, 0x4, R12 ;  /* 0x000000040f0e7825 */ /* 0x001fc800078e000c */
[--C-:B------:R-:W-:Y:S02]  /*07d0*/  IMAD.WIDE.U32 R34, R35, 0x4, R12.reuse ;  /* 0x0000000423227825 */ /* 0x100fe400078e000c */
[----:B------:R-:W3:Y:S02]  /*07e0*/  LDG.E.CONSTANT R14, desc[UR12][R14.64] ;  /* 0x0000000c0e0e7981 */ /* 0x000ee4000c1e9900 */
[----:B------:R-:W-:-:S06]  /*07f0*/  IMAD.WIDE.U32 R32, R33, 0x4, R12 ;  /* 0x0000000421207825 */ /* 0x000fcc00078e000c */
[----:B------:R-:W4:Y:S04]  /*0800*/  LDG.E.CONSTANT R33, desc[UR12][R32.64] ;  /* 0x0000000c20217981 */ /* 0x000f28000c1e9900 */
[----:B------:R-:W5:Y:S01]  /*0810*/  LDG.E.CONSTANT R15, desc[UR12][R34.64] ;  /* 0x0000000c220f7981 */ /* 0x000f62000c1e9900 */
[----:B------:R-:W-:-:S05]  /*0820*/  IADD3 R19, PT, PT, R4, UR10, RZ ;  /* 0x0000000a04137c10 */ /* 0x000fca000fffe0ff */
[----:B------:R-:W-:-:S05]  /*0830*/  IMAD.WIDE.U32 R18, R19, 0x4, R12 ;  /* 0x0000000413127825 */ /* 0x000fca00078e000c */
[----:B------:R0:W4:Y:S01]  /*0840*/  LDG.E.CONSTANT R11, desc[UR12][R18.64] ;  /* 0x0000000c120b7981 */ /* 0x000122000c1e9900 */
[----:B------:R-:W-:-:S05]  /*0850*/  IADD3 R37, PT, PT, R3, UR10, RZ ;  /* 0x0000000a03257c10 */ /* 0x000fca000fffe0ff */
[----:B0-----:R-:W-:-:S05]  /*0860*/  IMAD.WIDE.U32 R18, R37, 0x4, R12 ;  /* 0x0000000425127825 */ /* 0x001fca00078e000c */
[----:B------:R0:W4:Y:S01]  /*0870*/  LDG.E.CONSTANT R36, desc[UR12][R18.64] ;  /* 0x0000000c12247981 */ /* 0x000122000c1e9900 */
[----:B------:R-:W-:Y:S01]  /*0880*/  VIADD R37, R2, UR10 ;  /* 0x0000000a02257c36 */ /* 0x000fe20008000000 */
[----:B------:R-:W-:-:S03]  /*0890*/  IADD3 R32, PT, PT, R0, UR10, RZ ;  /* 0x0000000a00207c10 */ /* 0x000fc6000fffe0ff */
[----:B------:R-:W-:-:S04]  /*08a0*/  IMAD.WIDE.U32 R34, R37, 0x4, R12 ;  /* 0x0000000425227825 */ /* 0x000fc800078e000c */
[----:B------:R-:W-:Y:S01]  /*08b0*/  IMAD.WIDE.U32 R12, R32, 0x4, R12 ;  /* 0x00000004200c7825 */ /* 0x000fe200078e000c */
[C---:B------:R-:W-:Y:S01]  /*08c0*/  IADD3 R32, PT, PT, R7.reuse, 0x40, RZ ;  /* 0x0000004007207810 */ /* 0x040fe20007ffe0ff */
[----:B-1----:R-:W-:Y:S01]  /*08d0*/  ULEA UR5, UR7, UR5, 0x18 ;  /* 0x0000000507057291 */ /* 0x002fe2000f8ec0ff */
[----:B------:R1:W4:Y:S02]  /*08e0*/  LDG.E.CONSTANT R37, desc[UR12][R34.64] ;  /* 0x0000000c22257981 */ /* 0x000324000c1e9900 */
[----:B------:R-:W-:Y:S02]  /*08f0*/  LOP3.LUT R32, R32, 0xffff, RZ, 0xc0, !PT ;  /* 0x0000ffff20207812 */ /* 0x000fe400078ec0ff */
[----:B------:R2:W4:Y:S03]  /*0900*/  LDG.E.CONSTANT R19, desc[UR12][R12.64] ;  /* 0x0000000c0c137981 */ /* 0x000526000c1e9900 */
[----:B0-----:R-:W-:Y:S01]  /*0910*/  IMAD R18, R32, 0x46a, RZ ;  /* 0x0000046a20127824 */ /* 0x001fe200078e02ff */
[----:B------:R-:W-:Y:S01]  /*0920*/  LEA R32, R7, UR5, 0x2 ;  /* 0x0000000507207c11 */ /* 0x000fe2000f8e10ff */
[----:B------:R-:W-:Y:S03]  /*0930*/  BAR.SYNC.DEFER_BLOCKING 0x0 ;  /* 0x0000000000007b1d */ /* 0x000fe60000010000 */
[----:B-1----:R-:W-:-:S03]  /*0940*/  SHF.R.U32.HI R35, RZ, 0x10, R18 ;  /* 0x00000010ff237819 */ /* 0x002fc60000011612 */
[----:B---3--:R0:W-:Y:S04]  /*0950*/  STS [R32], R14 ;  /* 0x0000000e20007388 */ /* 0x0081e80000000800 */
[----:B-----5:R1:W-:Y:S01]  /*0960*/  STS [R32+0x180], R15 ;  /* 0x0001800f20007388 */ /* 0x0203e20000000800 */
[----:B0-----:R-:W-:Y:S01]  /*0970*/  MOV R14, R10 ;  /* 0x0000000a000e7202 */ /* 0x001fe20000000f00 */
[----:B-1----:R-:W-:-:S04]  /*0980*/  HFMA2 R15, -RZ, RZ, 0, 0 ;  /* 0x00000000ff0f7431 */ /* 0x002fc800000001ff */
[----:B------:R-:W-:-:S03]  /*0990*/  IMAD.WIDE.U32 R34, R35, 0x1960, R14 ;  /* 0x0000196023227825 */ /* 0x000fc600078e000e */
[----:B--2---:R-:W-:-:S04]  /*09a0*/  IADD3 R12, P0, PT, R34, UR10, RZ ;  /* 0x0000000a220c7c10 */ /* 0x004fc8000ff1e0ff */
[----:B------:R-:W-:Y:S02]  /*09b0*/  IADD3.X R35, PT, PT, RZ, R35, RZ, P0, !PT ;  /* 0x00000023ff237210 */ /* 0x000fe400007fe4ff */
[----:B------:R-:W-:-:S04]  /*09c0*/  LEA R34, P0, R12, UR8, 0x2 ;  /* 0x000000080c227c11 */ /* 0x000fc8000f8010ff */
[----:B------:R-:W-:Y:S02]  /*09d0*/  LEA.HI.X R35, R12, UR9, R35, 0x2, P0 ;  /* 0x000000090c237c11 */ /* 0x000fe400080f1423 */
[----:B------:R-:W-:Y:S01]  /*09e0*/  IADD3 R12, PT, PT, R7, 0x80, RZ ;  /* 0x00000080070c7810 */ /* 0x000fe20007ffe0ff */
[----:B----4-:R0:W-:Y:S03]  /*09f0*/  STS [R32+0x80], R33 ;  /* 0x0000802120007388 */ /* 0x0101e60000000800 */
[----:B------:R-:W-:Y:S01]  /*0a00*/  LOP3.LUT R12, R12, 0xffff, RZ, 0xc0, !PT ;  /* 0x0000ffff0c0c7812 */ /* 0x000fe200078ec0ff */
[----:B------:R1:W2:Y:S04]  /*0a10*/  LDG.E.CONSTANT R18, desc[UR12][R34.64+0x18] ;  /* 0x0000180c22127981 */ /* 0x0002a8000c1e9900 */
[----:B------:R-:W-:-:S05]  /*0a20*/  IMAD R12, R12, 0x46a, RZ ;  /* 0x0000046a0c0c7824 */ /* 0x000fca00078e02ff */
[----:B------:R-:W-:-:S05]  /*0a30*/  SHF.R.U32.HI R13, RZ, 0x10, R12 ;  /* 0x00000010ff0d7819 */ /* 0x000fca000001160c */
[----:B------:R-:W-:-:S03]  /*0a40*/  IMAD.WIDE.U32 R12, R13, 0x1960, R14 ;  /* 0x000019600d0c7825 */ /* 0x000fc600078e000e */
[----:B0-----:R-:W-:-:S04]  /*0a50*/  IADD3 R33, P0, PT, R12, UR10, RZ ;  /* 0x0000000a0c217c10 */ /* 0x001fc8000ff1e0ff */
[----:B------:R-:W-:Y:S02]  /*0a60*/  IADD3.X R13, PT, PT, RZ, R13, RZ, P0, !PT ;  /* 0x0000000dff0d7210 */ /* 0x000fe400007fe4ff */
[----:B------:R-:W-:-:S04]  /*0a70*/  LEA R12, P0, R33, UR8, 0x2 ;  /* 0x00000008210c7c11 */ /* 0x000fc8000f8010ff */
[----:B------:R-:W-:Y:S01]  /*0a80*/  LEA.HI.X R13, R33, UR9, R13, 0x2, P0 ;  /* 0x00000009210d7c11 */ /* 0x000fe200080f140d */
[----:B------:R-:W-:-:S05]  /*0a90*/  VIADD R33, R7, 0xc0 ;  /* 0x000000c007217836 */ /* 0x000fca0000000000 */
[----:B------:R-:W-:-:S05]  /*0aa0*/  LOP3.LUT R33, R33, 0xffff, RZ, 0xc0, !PT ;  /* 0x0000ffff21217812 */ /* 0x000fca00078ec0ff */
[----:B------:R-:W-:-:S05]  /*0ab0*/  IMAD R33, R33, 0x46a, RZ ;  /* 0x0000046a21217824 */ /* 0x000fca00078e02ff */
[----:B-1----:R-:W-:Y:S01]  /*0ac0*/  SHF.R.U32.HI R35, RZ, 0x10, R33 ;  /* 0x00000010ff237819 */ /* 0x002fe20000011621 */
[----:B------:R0:W-:Y:S04]  /*0ad0*/  STS [R32+0x280], R11 ;  /* 0x0002800b20007388 */ /* 0x0001e80000000800 */
[----:B------:R-:W-:Y:S01]  /*0ae0*/  IMAD.WIDE.U32 R34, R35, 0x1960, R14 ;  /* 0x0000196023227825 */ /* 0x000fe200078e000e */
[----:B------:R1:W3:Y:S02]  /*0af0*/  LDG.E.CONSTANT R33, desc[UR12][R12.64+0x30] ;  /* 0x0000300c0c217981 */ /* 0x0002e4000c1e9900 */
[----:B0-----:R-:W-:-:S04]  /*0b00*/  IADD3 R11, P0, PT, R34, UR10, RZ ;  /* 0x0000000a220b7c10 */ /* 0x001fc8000ff1e0ff */
[----:B------:R-:W-:Y:S02]  /*0b10*/  IADD3.X R35, PT, PT, RZ, R35, RZ, P0, !PT ;  /* 0x00000023ff237210 */ /* 0x000fe400007fe4ff */
[----:B------:R-:W-:-:S04]  /*0b20*/  LEA R34, P0, R11, UR8, 0x2 ;  /* 0x000000080b227c11 */ /* 0x000fc8000f8010ff */
[----:B------:R-:W-:Y:S02]  /*0b30*/  LEA.HI.X R35, R11, UR9, R35, 0x2, P0 ;  /* 0x000000090b237c11 */ /* 0x000fe400080f1423 */
[----:B------:R-:W-:-:S04]  /*0b40*/  IADD3 R11, PT, PT, R7, 0x100, RZ ;  /* 0x00000100070b7810 */ /* 0x000fc80007ffe0ff */
[----:B------:R-:W-:-:S05]  /*0b50*/  LOP3.LUT R11, R11, 0xffff, RZ, 0xc0, !PT ;  /* 0x0000ffff0b0b7812 */ /* 0x000fca00078ec0ff */
[----:B------:R-:W-:-:S05]  /*0b60*/  IMAD R11, R11, 0x46a, RZ ;  /* 0x0000046a0b0b7824 */ /* 0x000fca00078e02ff */
[----:B-1----:R-:W-:Y:S01]  /*0b70*/  SHF.R.U32.HI R13, RZ, 0x10, R11 ;  /* 0x00000010ff0d7819 */ /* 0x002fe2000001160b */
[----:B------:R0:W-:Y:S04]  /*0b80*/  STS [R32+0x380], R36 ;  /* 0x0003802420007388 */ /* 0x0001e80000000800 */
[----:B------:R-:W-:Y:S01]  /*0b90*/  IMAD.WIDE.U32 R12, R13, 0x1960, R14 ;  /* 0x000019600d0c7825 */ /* 0x000fe200078e000e */
[----:B------:R1:W4:Y:S02]  /*0ba0*/  LDG.E.CONSTANT R11, desc[UR12][R34.64+0x48] ;  /* 0x0000480c220b7981 */ /* 0x000324000c1e9900 */
[----:B0-----:R-:W-:-:S04]  /*0bb0*/  IADD3 R36, P0, PT, R12, UR10, RZ ;  /* 0x0000000a0c247c10 */ /* 0x001fc8000ff1e0ff */
[----:B------:R-:W-:Y:S02]  /*0bc0*/  IADD3.X R13, PT, PT, RZ, R13, RZ, P0, !PT ;  /* 0x0000000dff0d7210 */ /* 0x000fe400007fe4ff */
[----:B------:R-:W-:-:S04]  /*0bd0*/  LEA R12, P0, R36, UR8, 0x2 ;  /* 0x00000008240c7c11 */ /* 0x000fc8000f8010ff */
[----:B------:R-:W-:Y:S02]  /*0be0*/  LEA.HI.X R13, R36, UR9, R13, 0x2, P0 ;  /* 0x00000009240d7c11 */ /* 0x000fe400080f140d */
[----:B------:R-:W-:-:S03]  /*0bf0*/  IADD3 R36, PT, PT, R7, 0x160, RZ ;  /* 0x0000016007247810 */ /* 0x000fc60007ffe0ff */
[----:B------:R0:W5:Y:S01]  /*0c00*/  LDG.E.CONSTANT R35, desc[UR12][R12.64+0x60] ;  /* 0x0000600c0c237981 */ /* 0x000162000c1e9900 */
[----:B------:R-:W-:-:S05]  /*0c10*/  LOP3.LUT R36, R36, 0xffff, RZ, 0xc0, !PT ;  /* 0x0000ffff24247812 */ /* 0x000fca00078ec0ff */
[----:B------:R-:W-:-:S05]  /*0c20*/  IMAD R36, R36, 0x46a, RZ ;  /* 0x0000046a24247824 */ /* 0x000fca00078e02ff */
[----:B------:R-:W-:-:S05]  /*0c30*/  SHF.R.U32.HI R36, RZ, 0x10, R36 ;  /* 0x00000010ff247819 */ /* 0x000fca0000011624 */
[----:B------:R-:W-:-:S03]  /*0c40*/  IMAD.WIDE.U32 R14, R36, 0x1960, R14 ;  /* 0x00001960240e7825 */ /* 0x000fc600078e000e */
[----:B-1----:R-:W-:-:S04]  /*0c50*/  IADD3 R34, P0, PT, R14, UR10, RZ ;  /* 0x0000000a0e227c10 */ /* 0x002fc8000ff1e0ff */
[----:B------:R-:W-:Y:S02]  /*0c60*/  IADD3.X R15, PT, PT, RZ, R15, RZ, P0, !PT ;  /* 0x0000000fff0f7210 */ /* 0x000fe400007fe4ff */
[----:B------:R-:W-:-:S04]  /*0c70*/  LEA R14, P0, R34, UR8, 0x2 ;  /* 0x00000008220e7c11 */ /* 0x000fc8000f8010ff */
[----:B------:R-:W-:-:S05]  /*0c80*/  LEA.HI.X R15, R34, UR9, R15, 0x2, P0 ;  /* 0x00000009220f7c11 */ /* 0x000fca00080f140f */
[----:B------:R1:W5:Y:S01]  /*0c90*/  LDG.E.CONSTANT R36, desc[UR12][R14.64+0x10] ;  /* 0x0000100c0e247981 */ /* 0x000362000c1e9900 */
[----:B------:R-:W-:-:S04]  /*0ca0*/  IADD3 R34, PT, PT, R7, 0x180, RZ ;  /* 0x0000018007227810 */ /* 0x000fc80007ffe0ff */
[----:B------:R-:W-:-:S05]  /*0cb0*/  LOP3.LUT R34, R34, 0xffff, RZ, 0xc0, !PT ;  /* 0x0000ffff22227812 */ /* 0x000fca00078ec0ff */
[----:B------:R-:W-:Y:S01]  /*0cc0*/  IMAD R34, R34, 0x46a, RZ ;  /* 0x0000046a22227824 */ /* 0x000fe200078e02ff */
[----:B------:R-:W-:-:S04]  /*0cd0*/  ISETP.GT.U32.AND P0, PT, R7, 0x15, PT ;  /* 0x000000150700780c */ /* 0x000fc80003f04070 */
[----:B------:R-:W-:-:S04]  /*0ce0*/  SHF.R.U32.HI R34, RZ, 0x10, R34 ;  /* 0x00000010ff227819 */ /* 0x000fc80000011622 */
[----:B0-----:R-:W-:-:S05]  /*0cf0*/  PRMT R12, R34, 0x9910, RZ ;  /* 0x00009910220c7816 */ /* 0x001fca00000000ff */
[----:B------:R-:W-:-:S05]  /*0d00*/  IMAD R12, R12, 0x1960, RZ ;  /* 0x000019600c0c7824 */ /* 0x000fca00078e02ff */
[----:B------:R-:W-:-:S04]  /*0d10*/  @!P0 LOP3.LUT R13, R12, 0xffff, RZ, 0xc0, !PT ;  /* 0x0000ffff0c0d8812 */ /* 0x000fc800078ec0ff */
[----:B------:R-:W-:-:S04]  /*0d20*/  @!P0 IADD3 R13, P1, P2, R10, UR10, R13 ;  /* 0x0000000a0a0d8c10 */ /* 0x000fc8000fa3e00d */
[----:B-1----:R-:W-:Y:S02]  /*0d30*/  @!P0 IADD3.X R14, PT, PT, RZ, RZ, RZ, P1, P2 ;  /* 0x000000ffff0e8210 */ /* 0x002fe40000fe44ff */
[----:B------:R-:W-:-:S04]  /*0d40*/  @!P0 LEA R12, P1, R13, UR8, 0x2 ;  /* 0x000000080d0c8c11 */ /* 0x000fc8000f8210ff */
[----:B------:R-:W-:Y:S02]  /*0d50*/  @!P0 LEA.HI.X R13, R13, UR9, R14, 0x2, P1 ;  /* 0x000000090d0d8c11 */ /* 0x000fe400088f140e */
[----:B------:R-:W0:Y:S01]  /*0d60*/  LDC.64 R14, c[0x0][0x388] ;  /* 0x0000e200ff0e7b82 */ /* 0x000e220000000a00 */
[----:B------:R1:W-:Y:S04]  /*0d70*/  STS [R32+0x480], R37 ;  /* 0x0004802520007388 */ /* 0x0003e80000000800 */
[----:B------:R1:W5:Y:S02]  /*0d80*/  @!P0 LDG.E.CONSTANT R34, desc[UR12][R12.64+0x90] ;  /* 0x0000900c0c228981 */ /* 0x000364000c1e9900 */
[----:B-1----:R-:W-:Y:S02]  /*0d90*/  LOP3.LUT R37, R8, 0x780, RZ, 0xc0, !PT ;  /* 0x0000078008257812 */ /* 0x002fe400078ec0ff */
[----:B------:R-:W-:-:S04]  /*0da0*/  MOV R12, UR6 ;  /* 0x00000006000c7c02 */ /* 0x000fc80008000f00 */
[----:B------:R-:W-:Y:S01]  /*0db0*/  LOP3.LUT R37, R37, 0x40, R12, 0xf8, !PT ;  /* 0x0000004025257812 */ /* 0x000fe200078ef80c */
[----:B------:R-:W-:-:S03]  /*0dc0*/  IMAD.U32 R13, RZ, RZ, UR4 ;  /* 0x00000004ff0d7e24 */ /* 0x000fc6000f8e00ff */
[----:B------:R-:W-:Y:S02]  /*0dd0*/  LOP3.LUT R37, R37, 0x3f, R7, 0xf8, !PT ;  /* 0x0000003f25257812 */ /* 0x000fe400078ef807 */
[----:B------:R-:W-:Y:S01]  /*0de0*/  LOP3.LUT R12, R7, 0x3f, RZ, 0xc0, !PT ;  /* 0x0000003f070c7812 */ /* 0x000fe200078ec0ff */
[----:B------:R-:W-:Y:S04]  /*0df0*/  STS [R32+0x500], R19 ;  /* 0x0005001320007388 */ /* 0x000fe80000000800 */
[----:B--2---:R-:W-:Y:S04]  /*0e00*/  STS [R32+0x100], R18 ;  /* 0x0001001220007388 */ /* 0x004fe80000000800 */
[----:B---3--:R1:W-:Y:S02]  /*0e10*/  STS [R32+0x200], R33 ;  /* 0x0002002120007388 */ /* 0x0083e40000000800 */
[----:B-1----:R-:W-:-:S04]  /*0e20*/  IMAD R33, R13, 0x1d00, R37 ;  /* 0x00001d000d217824 */ /* 0x002fc800078e0225 */
[----:B0-----:R-:W-:Y:S01]  /*0e30*/  IMAD.WIDE.U32 R18, R33, 0x4, R14 ;  /* 0x0000000421127825 */ /* 0x001fe200078e000e */
[----:B------:R-:W-:Y:S02]  /*0e40*/  MOV R13, UR6 ;  /* 0x00000006000d7c02 */ /* 0x000fe40008000f00 */
[----:B------:R-:W-:-:S03]  /*0e50*/  MOV R37, UR4 ;  /* 0x0000000400257c02 */ /* 0x000fc60008000f00 */
[----:B------:R-:W2:Y:S04]  /*0e60*/  LDG.E.CONSTANT R18, desc[UR12][R18.64] ;  /* 0x0000000c12127981 */ /* 0x000ea8000c1e9900 */
[----:B----4-:R0:W-:Y:S02]  /*0e70*/  STS [R32+0x300], R11 ;  /* 0x0003000b20007388 */ /* 0x0101e40000000800 */
[----:B0-----:R-:W-:Y:S02]  /*0e80*/  LOP3.LUT R11, R12, 0x20, RZ, 0x3c, !PT ;  /* 0x000000200c0b7812 */ /* 0x001fe400078e3cff */
[----:B------:R-:W-:-:S04]  /*0e90*/  IADD3 R12, PT, PT, R8, 0x40, RZ ;  /* 0x00000040080c7810 */ /* 0x000fc80007ffe0ff */
[----:B------:R-:W-:-:S04]  /*0ea0*/  LOP3.LUT R12, R11, 0xf80, R12, 0xf8, !PT ;  /* 0x00000f800b0c7812 */ /* 0x000fc800078ef80c */
[----:B------:R-:W-:-:S05]  /*0eb0*/  LOP3.LUT R12, R12, 0x40, R13, 0xf8, !PT ;  /* 0x000000400c0c7812 */ /* 0x000fca00078ef80d */
[----:B------:R-:W-:-:S04]  /*0ec0*/  IMAD R37, R37, 0x1d00, R12 ;  /* 0x00001d0025257824 */ /* 0x000fc800078e020c */
[----:B------:R-:W-:Y:S01]  /*0ed0*/  IMAD.WIDE.U32 R12, R37, 0x4, R14 ;  /* 0x00000004250c7825 */ /* 0x000fe200078e000e */
[----:B-----5:R0:W-:Y:S04]  /*0ee0*/  STS [R32+0x580], R36 ;  /* 0x0005802420007388 */ /* 0x0201e80000000800 */
[----:B0-----:R0:W3:Y:S04]  /*0ef0*/  LDG.E.CONSTANT R36, desc[UR12][R12.64] ;  /* 0x0000000c0c247981 */ /* 0x0010e8000c1e9900 */
[----:B------:R1:W-:Y:S01]  /*0f00*/  STS [R32+0x400], R35 ;  /* 0x0004002320007388 */ /* 0x0003e20000000800 */
[----:B0-----:R-:W-:-:S02]  /*0f10*/  MOV R12, UR6 ;  /* 0x00000006000c7c02 */ /* 0x001fc40008000f00 */
[----:B-1----:R-:W-:-:S04]  /*0f20*/  IADD3 R35, PT, PT, R8, 0x80, RZ ;  /* 0x0000008008237810 */ /* 0x002fc80007ffe0ff */
[----:B------:R-:W-:-:S04]  /*0f30*/  LOP3.LUT R35, R35, 0xf80, RZ, 0xc0, !PT ;  /* 0x00000f8023237812 */ /* 0x000fc800078ec0ff */
[----:B------:R-:W-:Y:S02]  /*0f40*/  LOP3.LUT R35, R35, 0x40, R12, 0xf8, !PT ;  /* 0x0000004023237812 */ /* 0x000fe400078ef80c */
[----:B------:R-:W-:Y:S01]  /*0f50*/  IADD3 R12, PT, PT, R8, 0xc0, RZ ;  /* 0x000000c0080c7810 */ /* 0x000fe20007ffe0ff */
[----:B------:R-:W-:-:S03]  /*0f60*/  IMAD.U32 R19, RZ, RZ, UR6 ;  /* 0x00000006ff137e24 */ /* 0x000fc6000f8e00ff */
[----:B------:R-:W-:Y:S02]  /*0f70*/  LOP3.LUT R12, R11, 0xf80, R12, 0xf8, !PT ;  /* 0x00000f800b0c7812 */ /* 0x000fe400078ef80c */
[----:B------:R-:W-:Y:S02]  /*0f80*/  LOP3.LUT R11, R35, 0x3f, R7, 0xf8, !PT ;  /* 0x0000003f230b7812 */ /* 0x000fe400078ef807 */
[----:B------:R-:W-:Y:S02]  /*0f90*/  MOV R35, UR4 ;  /* 0x0000000400237c02 */ /* 0x000fe40008000f00 */
[----:B------:R-:W-:-:S03]  /*0fa0*/  LOP3.LUT R12, R12, 0x40, R19, 0xf8, !PT ;  /* 0x000000400c0c7812 */ /* 0x000fc600078ef813 */
[C---:B------:R-:W-:Y:S01]  /*0fb0*/  IMAD R11, R35.reuse, 0x1d00, R11 ;  /* 0x00001d00230b7824 */ /* 0x040fe200078e020b */
[----:B------:R0:W-:Y:S01]  /*0fc0*/  @!P0 STS [R32+0x600], R34 ;  /* 0x0006002220008388 */ /* 0x0001e20000000800 */
[----:B------:R-:W-:-:S04]  /*0fd0*/  IMAD R35, R35, 0x1d00, R12 ;  /* 0x00001d0023237824 */ /* 0x000fc800078e020c */
[----:B------:R-:W-:-:S05]  /*0fe0*/  IMAD.WIDE.U32 R12, R35, 0x4, R14 ;  /* 0x00000004230c7825 */ /* 0x000fca00078e000e */
[----:B0-----:R-:W4:Y:S04]  /*0ff0*/  LDG.E.CONSTANT R34, desc[UR12][R12.64] ;  /* 0x0000000c0c227981 */ /* 0x001f28000c1e9900 */
[----:B--2---:R0:W-:Y:S02]  /*1000*/  STS [R9], R18 ;  /* 0x0000001209007388 */ /* 0x0041e40000000800 */
[----:B0-----:R-:W-:-:S05]  /*1010*/  IMAD.WIDE.U32 R18, R11, 0x4, R14 ;  /* 0x000000040b127825 */ /* 0x001fca00078e000e */
[----:B------:R0:W2:Y:S02]  /*1020*/  LDG.E.CONSTANT R32, desc[UR12][R18.64] ;  /* 0x0000000c12207981 */ /* 0x0000a4000c1e9900 */
[----:B0-----:R-:W-:-:S05]  /*1030*/  IADD3 R19, PT, PT, R33, 0x100, RZ ;  /* 0x0000010021137810 */ /* 0x001fca0007ffe0ff */
[----:B------:R-:W-:Y:S01]  /*1040*/  IMAD.WIDE.U32 R12, R19, 0x4, R14 ;  /* 0x00000004130c7825 */ /* 0x000fe200078e000e */
[----:B---3--:R0:W-:Y:S04]  /*1050*/  STS [R9+0x80], R36 ;  /* 0x0000802409007388 */ /* 0x0081e80000000800 */
[----:B0-----:R0:W3:Y:S01]  /*1060*/  LDG.E.CONSTANT R36, desc[UR12][R12.64] ;  /* 0x0000000c0c247981 */ /* 0x0010e2000c1e9900 */
[----:B------:R-:W-:-:S05]  /*1070*/  IADD3 R19, PT, PT, R37, 0x100, RZ ;  /* 0x0000010025137810 */ /* 0x000fca0007ffe0ff */
[----:B0-----:R-:W-:Y:S01]  /*1080*/  IMAD.WIDE.U32 R12, R19, 0x4, R14 ;  /* 0x00000004130c7825 */ /* 0x001fe200078e000e */
[----:B------:R-:W-:-:S05]  /*1090*/  IADD3 R19, PT, PT, R11, 0x100, RZ ;  /* 0x000001000b137810 */ /* 0x000fca0007ffe0ff */
[----:B------:R-:W-:-:S06]  /*10a0*/  IMAD.WIDE.U32 R18, R19, 0x4, R14 ;  /* 0x0000000413127825 */ /* 0x000fcc00078e000e */
[----:B------:R-:W5:Y:S04]  /*10b0*/  LDG.E.CONSTANT R18, desc[UR12][R18.64] ;  /* 0x0000000c12127981 */ /* 0x000f68000c1e9900 */
[----:B--2---:R0:W-:Y:S04]  /*10c0*/  STS [R9+0x100], R32 ;  /* 0x0001002009007388 */ /* 0x0041e80000000800 */
[----:B0-----:R0:W2:Y:S04]  /*10d0*/  LDG.E.CONSTANT R32, desc[UR12][R12.64] ;  /* 0x0000000c0c207981 */ /* 0x0010a8000c1e9900 */
[----:B---3--:R1:W-:Y:S02]  /*10e0*/  STS [R9+0x200], R36 ;  /* 0x0002002409007388 */ /* 0x0083e40000000800 */
[----:B-1----:R-:W-:-:S05]  /*10f0*/  IADD3 R36, PT, PT, R35, 0x100, RZ ;  /* 0x0000010023247810 */ /* 0x002fca0007ffe0ff */
[----:B0-----:R-:W-:-:S06]  /*1100*/  IMAD.WIDE.U32 R12, R36, 0x4, R14 ;  /* 0x00000004240c7825 */ /* 0x001fcc00078e000e */
[----:B------:R-:W3:Y:S04]  /*1110*/  LDG.E.CONSTANT R12, desc[UR12][R12.64] ;  /* 0x0000000c0c0c7981 */ /* 0x000ee8000c1e9900 */
[----:B-----5:R-:W-:Y:S01]  /*1120*/  STS [R9+0x300], R18 ;  /* 0x0003001209007388 */ /* 0x020fe20000000800 */
[----:B------:R-:W-:Y:S01]  /*1130*/  IADD3 R36, PT, PT, R33, 0x200, RZ ;  /* 0x0000020021247810 */ /* 0x000fe20007ffe0ff */
[----:B------:R-:W-:Y:S01]  /*1140*/  VIADD R35, R35, 0x200 ;  /* 0x0000020023237836 */ /* 0x000fe20000000000 */
[----:B------:R-:W-:Y:S01]  /*1150*/  IADD3 R37, PT, PT, R37, 0x200, RZ ;  /* 0x0000020025257810 */ /* 0x000fe20007ffe0ff */
[----:B----4-:R0:W-:Y:S01]  /*1160*/  STS [R9+0x180], R34 ;  /* 0x0001802209007388 */ /* 0x0101e20000000800 */
[----:B------:R-:W-:Y:S01]  /*1170*/  IADD3 R11, PT, PT, R11, 0x200, RZ ;  /* 0x000002000b0b7810 */ /* 0x000fe20007ffe0ff */
[----:B------:R-:W-:Y:S01]  /*1180*/  UMOV UR5, 0x500 ;  /* 0x0000050000057882 */ /* 0x000fe20000000000 */
[----:B0-----:R-:W-:Y:S01]  /*1190*/  IADD3 R34, PT, PT, R9, 0x500, RZ ;  /* 0x0000050009227810 */ /* 0x001fe20007ffe0ff */
[----:B--2---:R0:W-:Y:S04]  /*11a0*/  STS [R9+0x280], R32 ;  /* 0x0002802009007388 */ /* 0x0041e80000000800 */
[----:B---3--:R0:W-:Y:S02]  /*11b0*/  STS [R9+0x380], R12 ;  /* 0x0003800c09007388 */ /* 0x0081e40000000800 */
.L_x_0:
[----:B0-----:R-:W-:-:S05]  /*11c0*/  IMAD.WIDE.U32 R12, R36, 0x4, R14 ;  /* 0x00000004240c7825 */ /* 0x001fca00078e000e */
[----:B------:R0:W2:Y:S01]  /*11d0*/  LDG.E.CONSTANT R19, desc[UR12][R12.64] ;  /* 0x0000000c0c137981 */ /* 0x0000a2000c1e9900 */
[----:B------:R-:W-:-:S06]  /*11e0*/  IMAD.WIDE.U32 R32, R35, 0x4, R14 ;  /* 0x0000000423207825 */ /* 0x000fcc00078e000e */
[----:B------:R1:W3:Y:S01]  /*11f0*/  LDG.E.CONSTANT R33, desc[UR12][R32.64] ;  /* 0x0000000c20217981 */ /* 0x0002e2000c1e9900 */
[----:B0-----:R-:W-:-:S06]  /*1200*/  IMAD.WIDE.U32 R12, R11, 0x4, R14 ;  /* 0x000000040b0c7825 */ /* 0x001fcc00078e000e */
[----:B------:R-:W4:Y:S01]  /*1210*/  LDG.E.CONSTANT R13, desc[UR12][R12.64] ;  /* 0x0000000c0c0d7981 */ /* 0x000f22000c1e9900 */
[----:B-1----:R-:W-:-:S03]  /*1220*/  IADD3 R32, PT, PT, R36, 0x100, RZ ;  /* 0x0000010024207810 */ /* 0x002fc60007ffe0ff */
[----:B--2---:R-:W-:Y:S04]  /*1230*/  STS [R34+-0x100], R19 ;  /* 0xffff001322007388 */ /* 0x004fe80000000800 */
[----:B---3--:R-:W-:Y:S04]  /*1240*/  STS [R34+0x80], R33 ;  /* 0x0000802122007388 */ /* 0x008fe80000000800 */
[----:B----4-:R0:W-:Y:S02]  /*1250*/  STS [R34], R13 ;  /* 0x0000000d22007388 */ /* 0x0101e40000000800 */
[----:B0-----:R-:W-:-:S06]  /*1260*/  IMAD.WIDE.U32 R12, R32, 0x4, R14 ;  /* 0x00000004200c7825 */ /* 0x001fcc00078e000e */
[----:B------:R-:W2:Y:S01]  /*1270*/  LDG.E.CONSTANT R12, desc[UR12][R12.64] ;  /* 0x0000000c0c0c7981 */ /* 0x000ea2000c1e9900 */
[----:B------:R-:W-:-:S06]  /*1280*/  IMAD.WIDE.U32 R18, R37, 0x4, R14 ;  /* 0x0000000425127825 */ /* 0x000fcc00078e000e */
[----:B------:R0:W3:Y:S02]  /*1290*/  LDG.E.CONSTANT R18, desc[UR12][R18.64] ;  /* 0x0000000c12127981 */ /* 0x0000e4000c1e9900 */
[----:B0-----:R-:W-:Y:S02]  /*12a0*/  IADD3 R19, PT, PT, R11, 0x100, RZ ;  /* 0x000001000b137810 */ /* 0x001fe40007ffe0ff */
[----:B--2---:R0:W-:Y:S03]  /*12b0*/  STS [R34+0x100], R12 ;  /* 0x0001000c22007388 */ /* 0x0041e60000000800 */
[----:B0-----:R-:W-:-:S06]  /*12c0*/  IMAD.WIDE.U32 R12, R19, 0x4, R14 ;  /* 0x00000004130c7825 */ /* 0x001fcc00078e000e */
[----:B------:R-:W2:Y:S01]  /*12d0*/  LDG.E.CONSTANT R13, desc[UR12][R12.64] ;  /* 0x0000000c0c0d7981 */ /* 0x000ea2000c1e9900 */
[----:B------:R-:W-:Y:S02]  /*12e0*/  IADD3 R32, PT, PT, R35, 0x100, RZ ;  /* 0x0000010023207810 */ /* 0x000fe40007ffe0ff */
[----:B------:R-:W-:Y:S01]  /*12f0*/  IADD3 R19, PT, PT, R37, 0x100, RZ ;  /* 0x0000010025137810 */ /* 0x000fe20007ffe0ff */
[----:B---3--:R0:W-:Y:S02]  /*1300*/  STS [R34+-0x80], R18 ;  /* 0xffff801222007388 */ /* 0x0081e40000000800 */
[----:B------:R-:W-:-:S06]  /*1310*/  IMAD.WIDE.U32 R32, R32, 0x4, R14 ;  /* 0x0000000420207825 */ /* 0x000fcc00078e000e */
[----:B------:R-:W3:Y:S01]  /*1320*/  LDG.E.CONSTANT R33, desc[UR12][R32.64] ;  /* 0x0000000c20217981 */ /* 0x000ee2000c1e9900 */
[----:B0-----:R-:W-:-:S06]  /*1330*/  IMAD.WIDE.U32 R18, R19, 0x4, R14 ;  /* 0x0000000413127825 */ /* 0x001fcc00078e000e */
[----:B------:R0:W4:Y:S02]  /*1340*/  LDG.E.CONSTANT R19, desc[UR12][R18.64] ;  /* 0x0000000c12137981 */ /* 0x000124000c1e9900 */
[----:B0-----:R-:W-:Y:S02]  /*1350*/  IADD3 R18, PT, PT, R36, 0x200, RZ ;  /* 0x0000020024127810 */ /* 0x001fe40007ffe0ff */
[----:B--2---:R0:W-:Y:S03]  /*1360*/  STS [R34+0x200], R13 ;  /* 0x0002000d22007388 */ /* 0x0041e60000000800 */
[----:B0-----:R-:W-:-:S06]  /*1370*/  IMAD.WIDE.U32 R12, R18, 0x4, R14 ;  /* 0x00000004120c7825 */ /* 0x001fcc00078e000e */
[----:B------:R-:W2:Y:S01]  /*1380*/  LDG.E.CONSTANT R12, desc[UR12][R12.64] ;  /* 0x0000000c0c0c7981 */ /* 0x000ea2000c1e9900 */
[----:B------:R-:W-:-:S03]  /*1390*/  IADD3 R32, PT, PT, R35, 0x200, RZ ;  /* 0x0000020023207810 */ /* 0x000fc60007ffe0ff */
[----:B---3--:R0:W-:Y:S02]  /*13a0*/  STS [R34+0x280], R33 ;  /* 0x0002802122007388 */ /* 0x0081e40000000800 */
[----:B0-----:R-:W-:-:S06]  /*13b0*/  IMAD.WIDE.U32 R32, R32, 0x4, R14 ;  /* 0x0000000420207825 */ /* 0x001fcc00078e000e */
[----:B------:R0:W3:Y:S02]  /*13c0*/  LDG.E.CONSTANT R32, desc[UR12][R32.64] ;  /* 0x0000000c20207981 */ /* 0x0000e4000c1e9900 */
[----:B0-----:R-:W-:Y:S02]  /*13d0*/  IADD3 R33, PT, PT, R11, 0x200, RZ ;  /* 0x000002000b217810 */ /* 0x001fe40007ffe0ff */
[----:B--2---:R0:W-:Y:S03]  /*13e0*/  STS [R34+0x300], R12 ;  /* 0x0003000c22007388 */ /* 0x0041e60000000800 */
[----:B0-----:R-:W-:-:S06]  /*13f0*/  IMAD.WIDE.U32 R12, R33, 0x4, R14 ;  /* 0x00000004210c7825 */ /* 0x001fcc00078e000e */
[----:B------:R-:W2:Y:S01]  /*1400*/  LDG.E.CONSTANT R13, desc[UR12][R12.64] ;  /* 0x0000000c0c0d7981 */ /* 0x000ea2000c1e9900 */
[----:B------:R-:W-:-:S03]  /*1410*/  VIADD R33, R36, 0x300 ;  /* 0x0000030024217836 */ /* 0x000fc60000000000 */
[----:B---3--:R-:W-:Y:S04]  /*1420*/  STS [R34+0x480], R32 ;  /* 0x0004802022007388 */ /* 0x008fe80000000800 */
[----:B--2---:R0:W-:Y:S02]  /*1430*/  STS [R34+0x400], R13 ;  /* 0x0004000d22007388 */ /* 0x0041e40000000800 */
[----:B0-----:R-:W-:-:S06]  /*1440*/  IMAD.WIDE.U32 R12, R33, 0x4, R14 ;  /* 0x00000004210c7825 */ /* 0x001fcc00078e000e */
[----:B------:R-:W2:Y:S01]  /*1450*/  LDG.E.CONSTANT R12, desc[UR12][R12.64] ;  /* 0x0000000c0c0c7981 */ /* 0x000ea2000c1e9900 */
[----:B------:R-:W-:-:S05]  /*1460*/  IADD3 R33, PT, PT, R35, 0x300, RZ ;  /* 0x0000030023217810 */ /* 0x000fca0007ffe0ff */
[----:B------:R-:W-:-:S06]  /*1470*/  IMAD.WIDE.U32 R32, R33, 0x4, R14 ;  /* 0x0000000421207825 */ /* 0x000fcc00078e000e */
[----:B------:R0:W3:Y:S02]  /*1480*/  LDG.E.CONSTANT R32, desc[UR12][R32.64] ;  /* 0x0000000c20207981 */ /* 0x0000e4000c1e9900 */
[----:B0-----:R-:W-:Y:S02]  /*1490*/  IADD3 R33, PT, PT, R11, 0x300, RZ ;  /* 0x000003000b217810 */ /* 0x001fe40007ffe0ff */
[----:B--2---:R0:W-:Y:S03]  /*14a0*/  STS [R34+0x500], R12 ;  /* 0x0005000c22007388 */ /* 0x0041e60000000800 */
[----:B0-----:R-:W-:-:S06]  /*14b0*/  IMAD.WIDE.U32 R12, R33, 0x4, R14 ;  /* 0x00000004210c7825 */ /* 0x001fcc00078e000e */
[----:B------:R-:W2:Y:S01]  /*14c0*/  LDG.E.CONSTANT R13, desc[UR12][R12.64] ;  /* 0x0000000c0c0d7981 */ /* 0x000ea2000c1e9900 */
[----:B------:R-:W-:-:S03]  /*14d0*/  IADD3 R33, PT, PT, R36, 0x400, RZ ;  /* 0x0000040024217810 */ /* 0x000fc60007ffe0ff */
        /* <DEDUP_REMOVED lines=13> */
[----:B---3--:R-:W-:Y:S04]  /*15b0*/  STS [R34+0x880], R32 ;  /* 0x0008802022007388 */ /* 0x008fe80000000800 */
[----:B--2---:R0:W-:Y:S02]  /*15c0*/  STS [R34+0x800], R13 ;  /* 0x0008000d22007388 */ /* 0x0041e40000000800 */
[----:B0-----:R-:W-:-:S06]  /*15d0*/  IMAD.WIDE.U32 R12, R33, 0x4, R14 ;  /* 0x00000004210c7825 */ /* 0x001fcc00078e000e */
[----:B------:R-:W2:Y:S01]  /*15e0*/  LDG.E.CONSTANT R12, desc[UR12][R12.64] ;  /* 0x0000000c0c0c7981 */ /* 0x000ea2000c1e9900 */
[----:B------:R-:W-:-:S03]  /*15f0*/  VIADD R33, R35, 0x500 ;  /* 0x0000050023217836 */ /* 0x000fc60000000000 */
[----:B----4-:R0:W-:Y:S01]  /*1600*/  STS [R34+0x180], R19 ;  /* 0x0001801322007388 */ /* 0x0101e20000000800 */
[----:B------:R-:W-:-:S06]  /*1610*/  IMAD.WIDE.U32 R32, R33, 0x4, R14 ;  /* 0x0000000421207825 */ /* 0x000fcc00078e000e */
[----:B------:R1:W3:Y:S01]  /*1620*/  LDG.E.CONSTANT R32, desc[UR12][R32.64] ;  /* 0x0000000c20207981 */ /* 0x0002e2000c1e9900 */
[----:B0-----:R-:W-:-:S06]  /*1630*/  IMAD.WIDE.U32 R18, R18, 0x4, R14 ;  /* 0x0000000412127825 */ /* 0x001fcc00078e000e */
[----:B------:R0:W4:Y:S01]  /*1640*/  LDG.E.CONSTANT R19, desc[UR12][R18.64] ;  /* 0x0000000c12137981 */ /* 0x000122000c1e9900 */
[----:B-1----:R-:W-:-:S03]  /*1650*/  IADD3 R33, PT, PT, R11, 0x500, RZ ;  /* 0x000005000b217810 */ /* 0x002fc60007ffe0ff */
[----:B--2---:R1:W-:Y:S02]  /*1660*/  STS [R34+0x900], R12 ;  /* 0x0009000c22007388 */ /* 0x0043e40000000800 */
[----:B-1----:R-:W-:-:S06]  /*1670*/  IMAD.WIDE.U32 R12, R33, 0x4, R14 ;  /* 0x00000004210c7825 */ /* 0x002fcc00078e000e */
[----:B------:R-:W2:Y:S01]  /*1680*/  LDG.E.CONSTANT R13, desc[UR12][R12.64] ;  /* 0x0000000c0c0d7981 */ /* 0x000ea2000c1e9900 */
[----:B0-----:R-:W-:-:S03]  /*1690*/  IADD3 R18, PT, PT, R37, 0x300, RZ ;  /* 0x0000030025127810 */ /* 0x001fc60007ffe0ff */
[----:B----4-:R0:W-:Y:S01]  /*16a0*/  STS [R34+0x380], R19 ;  /* 0x0003801322007388 */ /* 0x0101e20000000800 */
[----:B------:R-:W-:Y:S01]  /*16b0*/  IADD3 R33, PT, PT, R36, 0x600, RZ ;  /* 0x0000060024217810 */ /* 0x000fe20007ffe0ff */
[----:B0-----:R-:W-:-:S06]  /*16c0*/  IMAD.WIDE.U32 R18, R18, 0x4, R14 ;  /* 0x0000000412127825 */ /* 0x001fcc00078e000e */
[----:B------:R0:W4:Y:S04]  /*16d0*/  LDG.E.CONSTANT R19, desc[UR12][R18.64] ;  /* 0x0000000c12137981 */ /* 0x000128000c1e9900 */
[----:B--2---:R1:W-:Y:S02]  /*16e0*/  STS [R34+0xa00], R13 ;  /* 0x000a000d22007388 */ /* 0x0043e40000000800 */
[----:B-1----:R-:W-:-:S06]  /*16f0*/  IMAD.WIDE.U32 R12, R33, 0x4, R14 ;  /* 0x00000004210c7825 */ /* 0x002fcc00078e000e */
[----:B------:R-:W2:Y:S01]  /*1700*/  LDG.E.CONSTANT R12, desc[UR12][R12.64] ;  /* 0x0000000c0c0c7981 */ /* 0x000ea2000c1e9900 */
[----:B------:R-:W-:Y:S02]  /*1710*/  IADD3 R33, PT, PT, R35, 0x600, RZ ;  /* 0x0000060023217810 */ /* 0x000fe40007ffe0ff */
[----:B0-----:R-:W-:Y:S01]  /*1720*/  IADD3 R18, PT, PT, R37, 0x400, RZ ;  /* 0x0000040025127810 */ /* 0x001fe20007ffe0ff */
[----:B---3--:R0:W-:Y:S04]  /*1730*/  STS [R34+0xa80], R32 ;  /* 0x000a802022007388 */ /* 0x0081e80000000800 */
[----:B----4-:R1:W-:Y:S01]  /*1740*/  STS [R34+0x580], R19 ;  /* 0x0005801322007388 */ /* 0x0103e20000000800 */
[----:B0-----:R-:W-:-:S04]  /*1750*/  IMAD.WIDE.U32 R32, R33, 0x4, R14 ;  /* 0x0000000421207825 */ /* 0x001fc800078e000e */
[----:B-1----:R-:W-:Y:S02]  /*1760*/  IMAD.WIDE.U32 R18, R18, 0x4, R14 ;  /* 0x0000000412127825 */ /* 0x002fe400078e000e */
[----:B------:R0:W3:Y:S04]  /*1770*/  LDG.E.CONSTANT R32, desc[UR12][R32.64] ;  /* 0x0000000c20207981 */ /* 0x0000e8000c1e9900 */
[----:B------:R1:W4:Y:S01]  /*1780*/  LDG.E.CONSTANT R19, desc[UR12][R18.64] ;  /* 0x0000000c12137981 */ /* 0x000322000c1e9900 */
[----:B0-----:R-:W-:-:S03]  /*1790*/  IADD3 R33, PT, PT, R11, 0x600, RZ ;  /* 0x000006000b217810 */ /* 0x001fc60007ffe0ff */
[----:B--2---:R0:W-:Y:S02]  /*17a0*/  STS [R34+0xb00], R12 ;  /* 0x000b000c22007388 */ /* 0x0041e40000000800 */
[----:B0-----:R-:W-:-:S06]  /*17b0*/  IMAD.WIDE.U32 R12, R33, 0x4, R14 ;  /* 0x00000004210c7825 */ /* 0x001fcc00078e000e */
[----:B------:R-:W2:Y:S01]  /*17c0*/  LDG.E.CONSTANT R13, desc[UR12][R12.64] ;  /* 0x0000000c0c0d7981 */ /* 0x000ea2000c1e9900 */
[----:B-1----:R-:W-:-:S03]  /*17d0*/  IADD3 R18, PT, PT, R37, 0x500, RZ ;  /* 0x0000050025127810 */ /* 0x002fc60007ffe0ff */
[----:B----4-:R0:W-:Y:S01]  /*17e0*/  STS [R34+0x780], R19 ;  /* 0x0007801322007388 */ /* 0x0101e20000000800 */
[----:B------:R-:W-:Y:S01]  /*17f0*/  IADD3 R33, PT, PT, R36, 0x700, RZ ;  /* 0x0000070024217810 */ /* 0x000fe20007ffe0ff */
[----:B0-----:R-:W-:-:S06]  /*1800*/  IMAD.WIDE.U32 R18, R18, 0x4, R14 ;  /* 0x0000000412127825 */ /* 0x001fcc00078e000e */
[----:B------:R0:W4:Y:S04]  /*1810*/  LDG.E.CONSTANT R19, desc[UR12][R18.64] ;  /* 0x0000000c12137981 */ /* 0x000128000c1e9900 */
[----:B--2---:R1:W-:Y:S02]  /*1820*/  STS [R34+0xc00], R13 ;  /* 0x000c000d22007388 */ /* 0x0043e40000000800 */
[----:B-1----:R-:W-:-:S06]  /*1830*/  IMAD.WIDE.U32 R12, R33, 0x4, R14 ;  /* 0x00000004210c7825 */ /* 0x002fcc00078e000e */
[----:B------:R1:W2:Y:S01]  /*1840*/  LDG.E.CONSTANT R12, desc[UR12][R12.64] ;  /* 0x0000000c0c0c7981 */ /* 0x0002a2000c1e9900 */
[----:B0-----:R-:W-:Y:S02]  /*1850*/  IADD3 R18, PT, PT, R37, 0x600, RZ ;  /* 0x0000060025127810 */ /* 0x001fe40007ffe0ff */
[----:B------:R-:W-:Y:S01]  /*1860*/  IADD3 R33, PT, PT, R35, 0x700, RZ ;  /* 0x0000070023217810 */ /* 0x000fe20007ffe0ff */
[----:B----4-:R0:W-:Y:S01]  /*1870*/  STS [R34+0x980], R19 ;  /* 0x0009801322007388 */ /* 0x0101e20000000800 */
[----:B-1----:R-:W-:-:S03]  /*1880*/  IADD3 R13, PT, PT, R37, 0x700, RZ ;  /* 0x00000700250d7810 */ /* 0x002fc60007ffe0ff */
[----:B---3--:R1:W-:Y:S01]  /*1890*/  STS [R34+0xc80], R32 ;  /* 0x000c802022007388 */ /* 0x0083e20000000800 */
[----:B0-----:R-:W-:-:S04]  /*18a0*/  IMAD.WIDE.U32 R18, R18, 0x4, R14 ;  /* 0x0000000412127825 */ /* 0x001fc800078e000e */
[--C-:B-1----:R-:W-:Y:S02]  /*18b0*/  IMAD.WIDE.U32 R32, R33, 0x4, R14.reuse ;  /* 0x0000000421207825 */ /* 0x102fe400078e000e */
[----:B------:R-:W3:Y:S04]  /*18c0*/  LDG.E.CONSTANT R19, desc[UR12][R18.64] ;  /* 0x0000000c12137981 */ /* 0x000ee8000c1e9900 */
[----:B------:R0:W4:Y:S04]  /*18d0*/  LDG.E.CONSTANT R32, desc[UR12][R32.64] ;  /* 0x0000000c20207981 */ /* 0x000128000c1e9900 */
[----:B--2---:R1:W-:Y:S02]  /*18e0*/  STS [R34+0xd00], R12 ;  /* 0x000d000c22007388 */ /* 0x0043e40000000800 */
[----:B-1----:R-:W-:-:S06]  /*18f0*/  IMAD.WIDE.U32 R12, R13, 0x4, R14 ;  /* 0x000000040d0c7825 */ /* 0x002fcc00078e000e */
[----:B------:R-:W2:Y:S01]  /*1900*/  LDG.E.CONSTANT R13, desc[UR12][R12.64] ;  /* 0x0000000c0c0d7981 */ /* 0x000ea2000c1e9900 */
[----:B0-----:R-:W-:-:S03]  /*1910*/  VIADD R33, R11, 0x700 ;  /* 0x000007000b217836 */ /* 0x001fc60000000000 */
[----:B---3--:R0:W-:Y:S04]  /*1920*/  STS [R34+0xb80], R19 ;  /* 0x000b801322007388 */ /* 0x0081e80000000800 */
[----:B----4-:R1:W-:Y:S01]  /*1930*/  STS [R34+0xe80], R32 ;  /* 0x000e802022007388 */ /* 0x0103e20000000800 */
[----:B0-----:R-:W-:Y:S01]  /*1940*/  IMAD.WIDE.U32 R18, R33, 0x4, R14 ;  /* 0x0000000421127825 */ /* 0x001fe200078e000e */
[----:B------:R-:W-:-:S05]  /*1950*/  IADD3 R33, PT, PT, R36, 0x800, RZ ;  /* 0x0000080024217810 */ /* 0x000fca0007ffe0ff */
[----:B-1----:R-:W-:Y:S01]  /*1960*/  IMAD.WIDE.U32 R32, R33, 0x4, R14 ;  /* 0x0000000421207825 */ /* 0x002fe200078e000e */
[----:B------:R0:W3:Y:S04]  /*1970*/  LDG.E.CONSTANT R19, desc[UR12][R18.64] ;  /* 0x0000000c12137981 */ /* 0x0000e8000c1e9900 */
[----:B--2---:R1:W-:Y:S04]  /*1980*/  STS [R34+0xd80], R13 ;  /* 0x000d800d22007388 */ /* 0x0043e80000000800 */
[----:B-1----:R1:W2:Y:S01]  /*1990*/  LDG.E.CONSTANT R13, desc[UR12][R32.64] ;  /* 0x0000000c200d7981 */ /* 0x0022a2000c1e9900 */
[----:B------:R-:W-:-:S02]  /*19a0*/  IADD3 R12, PT, PT, R35, 0x800, RZ ;  /* 0x00000800230c7810 */ /* 0x000fc40007ffe0ff */
[----:B0-----:R-:W-:-:S03]  /*19b0*/  IADD3 R18, PT, PT, R11, 0x800, RZ ;  /* 0x000008000b127810 */ /* 0x001fc60007ffe0ff */
[--C-:B-1----:R-:W-:Y:S01]  /*19c0*/  IMAD.WIDE.U32 R32, R12, 0x4, R14.reuse ;  /* 0x000000040c207825 */ /* 0x102fe200078e000e */
[----:B------:R-:W-:Y:S01]  /*19d0*/  IADD3 R12, PT, PT, R37, 0x800, RZ ;  /* 0x00000800250c7810 */ /* 0x000fe20007ffe0ff */
[----:B---3--:R0:W-:Y:S04]  /*19e0*/  STS [R34+0xe00], R19 ;  /* 0x000e001322007388 */ /* 0x0081e80000000800 */
[----:B------:R-:W3:Y:S01]  /*19f0*/  LDG.E.CONSTANT R33, desc[UR12][R32.64] ;  /* 0x0000000c20217981 */ /* 0x000ee2000c1e9900 */
[----:B0-----:R-:W-:-:S06]  /*1a00*/  IMAD.WIDE.U32 R18, R18, 0x4, R14 ;  /* 0x0000000412127825 */ /* 0x001fcc00078e000e */
[----:B------:R-:W4:Y:S04]  /*1a10*/  LDG.E.CONSTANT R19, desc[UR12][R18.64] ;  /* 0x0000000c12137981 */ /* 0x000f28000c1e9900 */
[----:B--2---:R0:W-:Y:S02]  /*1a20*/  STS [R34+0xf00], R13 ;  /* 0x000f000d22007388 */ /* 0x0041e40000000800 */
[----:B0-----:R-:W-:-:S06]  /*1a30*/  IMAD.WIDE.U32 R12, R12, 0x4, R14 ;  /* 0x000000040c0c7825 */ /* 0x001fcc00078e000e */
[----:B------:R-:W2:Y:S01]  /*1a40*/  LDG.E.CONSTANT R12, desc[UR12][R12.64] ;  /* 0x0000000c0c0c7981 */ /* 0x000ea2000c1e9900 */
[----:B------:R-:W-:-:S04]  /*1a50*/  UIADD3 UR5, UPT, UPT, UR5, 0x1200, URZ ;  /* 0x0000120005057890 */ /* 0x000fc8000fffe0ff */
[----:B------:R-:W-:Y:S01]  /*1a60*/  UISETP.NE.AND UP0, UPT, UR5, 0x3b00, UPT ;  /* 0x00003b000500788c */ /* 0x000fe2000bf05270 */
[----:B---3--:R-:W-:Y:S01]  /*1a70*/  STS [R34+0x1080], R33 ;  /* 0x0010802122007388 */ /* 0x008fe20000000800 */
[----:B------:R-:W-:Y:S01]  /*1a80*/  IADD3 R36, PT, PT, R36, 0x900, RZ ;  /* 0x0000090024247810 */ /* 0x000fe20007ffe0ff */
[----:B------:R-:W-:Y:S01]  /*1a90*/  VIADD R37, R37, 0x900 ;  /* 0x0000090025257836 */ /* 0x000fe20000000000 */
[----:B------:R-:W-:Y:S02]  /*1aa0*/  IADD3 R35, PT, PT, R35, 0x900, RZ ;  /* 0x0000090023237810 */ /* 0x000fe40007ffe0ff */
[----:B------:R-:W-:Y:S01]  /*1ab0*/  IADD3 R11, PT, PT, R11, 0x900, RZ ;  /* 0x000009000b0b7810 */ /* 0x000fe20007ffe0ff */
[----:B----4-:R-:W-:Y:S04]  /*1ac0*/  STS [R34+0x1000], R19 ;  /* 0x0010001322007388 */ /* 0x010fe80000000800 */
[----:B--2---:R0:W-:Y:S02]  /*1ad0*/  STS [R34+0xf80], R12 ;  /* 0x000f800c22007388 */ /* 0x0041e40000000800 */
[----:B0-----:R-:W-:Y:S01]  /*1ae0*/  IADD3 R34, PT, PT, R34, 0x1200, RZ ;  /* 0x0000120022227810 */ /* 0x001fe20007ffe0ff */
[----:B------:R-:W-:Y:S06]  /*1af0*/  BRA.U UP0, `(.L_x_0) ;  /* 0xfffffff500b07547 */ /* 0x000fec000b83ffff */
[----:B------:R-:W0:Y:S08]  /*1b00*/  S2UR UR7, SR_CgaCtaId ;  /* 0x00000000000779c3 */ /* 0x000e300000008800 */
[----:B------:R-:W-:Y:S06]  /*1b10*/  BAR.SYNC.DEFER_BLOCKING 0x0 ;  /* 0x0000000000007b1d */ /* 0x000fec0000010000 */
[----:B------:R-:W-:-:S02]  /*1b20*/  UMOV UR5, 0x400 ;  /* 0x0000040000057882 */ /* 0x000fc40000000000 */
[----:B------:R-:W-:-:S04]  /*1b30*/  UIADD3 UR8, UPT, UPT, UR5, 0x658, URZ ;  /* 0x0000065805087890 */ /* 0x000fc8000fffe0ff */
[----:B0-----:R-:W-:Y:S02]  /*1b40*/  ULEA UR10, UR7, UR8, 0x18 ;  /* 0x00000008070a7291 */ /* 0x001fe4000f8ec0ff */
[----:B------:R-:W-:-:S03]  /*1b50*/  ULEA UR9, UR7, UR5, 0x18 ;  /* 0x0000000507097291 */ /* 0x000fc6000f8ec0ff */
[----:B------:R-:W-:Y:S01]  /*1b60*/  UMOV UR5, URZ ;  /* 0x000000ff00057c82 */ /* 0x000fe20008000000 */
[----:B------:R-:W-:-:S03]  /*1b70*/  LEA R11, R7, UR10, 0x3 ;  /* 0x0000000a070b7c11 */ /* 0x000fc6000f8e18ff */
[----:B------:R-:W-:Y:S02]  /*1b80*/  UMOV UR7, UR9 ;  /* 0x0000000900077c82 */ /* 0x000fe40008000000 */
[----:B------:R-:W-:Y:S04]  /*1b90*/  LDS.64 R18, [R11] ;  /* 0x000000000b127984 */ /* 0x000fe80000000a00 */
[----:B------:R-:W0:Y:S04]  /*1ba0*/  LDS R15, [UR9+0xe8] ;  /* 0x0000e809ff0f7984 */ /* 0x000e280008000800 */
[----:B------:R-:W1:Y:S04]  /*1bb0*/  LDS R13, [UR9+0x1d0] ;  /* 0x0001d009ff0d7984 */ /* 0x000e680008000800 */
[----:B------:R-:W2:Y:S04]  /*1bc0*/  LDS R14, [UR9+0x3a0] ;  /* 0x0003a009ff0e7984 */ /* 0x000ea80008000800 */
[----:B------:R-:W3:Y:S04]  /*1bd0*/  LDS R12, [UR9+0x2b8] ;  /* 0x0002b809ff0c7984 */ /* 0x000ee80008000800 */
[----:B------:R-:W4:Y:S04]  /*1be0*/  LDS R34, [UR9] ;  /* 0x00000009ff227984 */ /* 0x000f280008000800 */
[----:B------:R-:W5:Y:S04]  /*1bf0*/  LDS R33, [UR9+0x488] ;  /* 0x00048809ff217984 */ /* 0x000f680008000800 */
[----:B------:R-:W5:Y:S01]  /*1c00*/  LDS R32, [UR9+0x570] ;  /* 0x00057009ff207984 */ /* 0x000f620008000800 */
[C---:B0-----:R-:W-:Y:S01]  /*1c10*/  FFMA R25, R18.reuse, R15, R25 ;  /* 0x0000000f12197223 */ /* 0x041fe20000000019 */
[----:B------:R-:W-:Y:S01]  /*1c20*/  FFMA R24, R15, R19, R24 ;  /* 0x000000130f187223 */ /* 0x000fe20000000018 */
[C---:B-1----:R-:W-:Y:S01]  /*1c30*/  FFMA R27, R18.reuse, R13, R27 ;  /* 0x0000000d121b7223 */ /* 0x042fe2000000001b */
[-C--:B------:R-:W-:Y:S01]  /*1c40*/  FFMA R26, R13, R19.reuse, R26 ;  /* 0x000000130d1a7223 */ /* 0x080fe2000000001a */
[----:B--2---:R-:W-:Y:S01]  /*1c50*/  FFMA R15, R18, R14, R31 ;  /* 0x0000000e120f7223 */ /* 0x004fe2000000001f */
[----:B------:R-:W-:Y:S01]  /*1c60*/  FFMA R14, R14, R19, R28 ;  /* 0x000000130e0e7223 */ /* 0x000fe2000000001c */
[----:B------:R-:W-:Y:S01]  /*1c70*/  MOV R28, R11 ;  /* 0x0000000b001c7202 */ /* 0x000fe20000000f00 */
[----:B---3--:R-:W-:Y:S01]  /*1c80*/  FFMA R13, R18, R12, R21 ;  /* 0x0000000c120d7223 */ /* 0x008fe20000000015 */
[-C--:B------:R-:W-:Y:S01]  /*1c90*/  FFMA R12, R12, R19.reuse, R20 ;  /* 0x000000130c0c7223 */ /* 0x080fe20000000014 */
[C---:B----4-:R-:W-:Y:S01]  /*1ca0*/  FFMA R23, R34.reuse, R18, R23 ;  /* 0x0000001222177223 */ /* 0x050fe20000000017 */
[----:B------:R-:W-:Y:S01]  /*1cb0*/  FFMA R22, R34, R19, R22 ;  /* 0x0000001322167223 */ /* 0x000fe20000000016 */
[C---:B-----5:R-:W-:Y:S01]  /*1cc0*/  FFMA R17, R18.reuse, R33, R17 ;  /* 0x0000002112117223 */ /* 0x060fe20000000011 */
[-C--:B------:R-:W-:Y:S01]  /*1cd0*/  FFMA R16, R33, R19.reuse, R16 ;  /* 0x0000001321107223 */ /* 0x080fe20000000010 */
[----:B------:R-:W-:Y:S01]  /*1ce0*/  FFMA R29, R18, R32, R29 ;  /* 0x00000020121d7223 */ /* 0x000fe2000000001d */
[----:B------:R-:W-:-:S07]  /*1cf0*/  FFMA R30, R32, R19, R30 ;  /* 0x00000013201e7223 */ /* 0x000fce000000001e */
.L_x_1:
[----:B------:R-:W-:Y:S01]  /*1d00*/  LDS.64 R18, [R28+0x100] ;  /* 0x000100001c127984 */ /* 0x000fe20000000a00 */
[----:B------:R-:W-:Y:S01]  /*1d10*/  UMOV UR8, UR5 ;  /* 0x0000000500087c82 */ /* 0x000fe20008000000 */
[----:B------:R-:W-:Y:S02]  /*1d20*/  UIADD3 UR5, UPT, UPT, UR5, 0x2, URZ ;  /* 0x0000000205057890 */ /* 0x000fe4000fffe0ff */
[----:B------:R-:W0:Y:S01]  /*1d30*/  LDS R31, [UR7+0xec] ;  /* 0x0000ec07ff1f7984 */ /* 0x000e220008000800 */
[----:B------:R-:W-:Y:S02]  /*1d40*/  ULEA UR8, UR8, UR9, 0x2 ;  /* 0x0000000908087291 */ /* 0x000fe4000f8e10ff */
[----:B------:R-:W-:Y:S01]  /*1d50*/  UISETP.NE.AND UP0, UPT, UR5, 0x1c, UPT ;  /* 0x0000001c0500788c */ /* 0x000fe2000bf05270 */
[----:B------:R-:W1:Y:S04]  /*1d60*/  LDS R32, [UR7+0x1d4] ;  /* 0x0001d407ff207984 */ /* 0x000e680008000800 */
[----:B------:R-:W2:Y:S04]  /*1d70*/  LDS R20, [UR7+0x4] ;  /* 0x00000407ff147984 */ /* 0x000ea80008000800 */
[----:B------:R-:W3:Y:S04]  /*1d80*/  LDS R21, [UR7+0x2bc] ;  /* 0x0002bc07ff157984 */ /* 0x000ee80008000800 */
[----:B------:R-:W4:Y:S04]  /*1d90*/  LDS R33, [UR7+0x3a4] ;  /* 0x0003a407ff217984 */ /* 0x000f280008000800 */
[----:B------:R-:W-:Y:S04]  /*1da0*/  LDS R34, [UR8+0x8] ;  /* 0x00000808ff227984 */ /* 0x000fe80008000800 */
[----:B------:R-:W-:Y:S01]  /*1db0*/  LDS R35, [UR8+0xf0] ;  /* 0x0000f008ff237984 */ /* 0x000fe20008000800 */
[C---:B0-----:R-:W-:Y:S01]  /*1dc0*/  FFMA R25, R18.reuse, R31, R25 ;  /* 0x0000001f12197223 */ /* 0x041fe20000000019 */
[-C--:B------:R-:W-:Y:S01]  /*1dd0*/  FFMA R24, R31, R19.reuse, R24 ;  /* 0x000000131f187223 */ /* 0x080fe20000000018 */
[----:B------:R-:W-:Y:S01]  /*1de0*/  MOV R31, UR5 ;  /* 0x00000005001f7c02 */ /* 0x000fe20008000f00 */
[----:B-1----:R-:W-:Y:S01]  /*1df0*/  FFMA R27, R18, R32, R27 ;  /* 0x00000020121b7223 */ /* 0x002fe2000000001b */
[----:B------:R-:W-:-:S02]  /*1e00*/  FFMA R26, R32, R19, R26 ;  /* 0x00000013201a7223 */ /* 0x000fc4000000001a */
[----:B------:R-:W-:Y:S01]  /*1e10*/  LEA R28, R31, R8, 0x6 ;  /* 0x000000081f1c7211 */ /* 0x000fe200078e30ff */
[----:B------:R-:W0:Y:S01]  /*1e20*/  LDS R32, [UR7+0x48c] ;  /* 0x00048c07ff207984 */ /* 0x000e220008000800 */
[C---:B--2---:R-:W-:Y:S01]  /*1e30*/  FFMA R23, R20.reuse, R18, R23 ;  /* 0x0000001214177223 */ /* 0x044fe20000000017 */
[----:B------:R-:W-:Y:S01]  /*1e40*/  FFMA R22, R20, R19, R22 ;  /* 0x0000001314167223 */ /* 0x000fe20000000016 */
[----:B------:R-:W-:Y:S01]  /*1e50*/  LEA R28, R28, UR10, 0x2 ;  /* 0x0000000a1c1c7c11 */ /* 0x000fe2000f8e10ff */
[----:B------:R-:W1:Y:S01]  /*1e60*/  LDS R31, [UR7+0x574] ;  /* 0x00057407ff1f7984 */ /* 0x000e620008000800 */
[C---:B---3--:R-:W-:Y:S01]  /*1e70*/  FFMA R13, R18.reuse, R21, R13 ;  /* 0x00000015120d7223 */ /* 0x048fe2000000000d */
[----:B------:R-:W-:Y:S01]  /*1e80*/  FFMA R12, R21, R19, R12 ;  /* 0x00000013150c7223 */ /* 0x000fe2000000000c */
[----:B------:R-:W-:Y:S01]  /*1e90*/  ULEA UR7, UR5, UR9, 0x2 ;  /* 0x0000000905077291 */ /* 0x000fe2000f8e10ff */
[----:B------:R-:W2:Y:S01]  /*1ea0*/  LDS.64 R20, [R28] ;  /* 0x000000001c147984 */ /* 0x000ea20000000a00 */
[----:B----4-:R-:W-:Y:S01]  /*1eb0*/  FFMA R15, R18, R33, R15 ;  /* 0x00000021120f7223 */ /* 0x010fe2000000000f */
[----:B------:R-:W-:-:S02]  /*1ec0*/  FFMA R14, R33, R19, R14 ;  /* 0x00000013210e7223 */ /* 0x000fc4000000000e */
[----:B------:R-:W3:Y:S01]  /*1ed0*/  LDS R33, [UR8+0x1d8] ;  /* 0x0001d808ff217984 */ /* 0x000ee20008000800 */
[----:B0-----:R-:W-:Y:S01]  /*1ee0*/  FFMA R17, R18, R32, R17 ;  /* 0x0000002012117223 */ /* 0x001fe20000000011 */
[----:B------:R-:W-:Y:S02]  /*1ef0*/  FFMA R16, R32, R19, R16 ;  /* 0x0000001320107223 */ /* 0x000fe40000000010 */
[----:B------:R-:W0:Y:S01]  /*1f00*/  LDS R32, [UR8+0x2c0] ;  /* 0x0002c008ff207984 */ /* 0x000e220008000800 */
[----:B-1----:R-:W-:Y:S01]  /*1f10*/  FFMA R29, R18, R31, R29 ;  /* 0x0000001f121d7223 */ /* 0x002fe2000000001d */
[----:B------:R-:W-:Y:S02]  /*1f20*/  FFMA R30, R31, R19, R30 ;  /* 0x000000131f1e7223 */ /* 0x000fe4000000001e */
[----:B------:R-:W1:Y:S01]  /*1f30*/  LDS R31, [UR8+0x3a8] ;  /* 0x0003a808ff1f7984 */ /* 0x000e620008000800 */
[C---:B--2---:R-:W-:Y:S01]  /*1f40*/  FFMA R23, R34.reuse, R20, R23 ;  /* 0x0000001422177223 */ /* 0x044fe20000000017 */
[----:B------:R-:W-:Y:S01]  /*1f50*/  FFMA R22, R34, R21, R22 ;  /* 0x0000001522167223 */ /* 0x000fe20000000016 */
[C---:B------:R-:W-:Y:S01]  /*1f60*/  FFMA R25, R20.reuse, R35, R25 ;  /* 0x0000002314197223 */ /* 0x040fe20000000019 */
[----:B------:R-:W2:Y:S01]  /*1f70*/  LDS R19, [UR8+0x490] ;  /* 0x00049008ff137984 */ /* 0x000ea20008000800 */
[----:B------:R-:W-:Y:S01]  /*1f80*/  FFMA R24, R35, R21, R24 ;  /* 0x0000001523187223 */ /* 0x000fe20000000018 */
[C---:B---3--:R-:W-:Y:S01]  /*1f90*/  FFMA R27, R20.reuse, R33, R27 ;  /* 0x00000021141b7223 */ /* 0x048fe2000000001b */
[-C--:B------:R-:W-:Y:S01]  /*1fa0*/  FFMA R26, R33, R21.reuse, R26 ;  /* 0x00000015211a7223 */ /* 0x080fe2000000001a */
[----:B------:R-:W3:Y:S01]  /*1fb0*/  LDS R18, [UR8+0x578] ;  /* 0x00057808ff127984 */ /* 0x000ee20008000800 */
[----:B0-----:R-:W-:Y:S01]  /*1fc0*/  FFMA R13, R20, R32, R13 ;  /* 0x00000020140d7223 */ /* 0x001fe2000000000d */
[----:B------:R-:W-:Y:S01]  /*1fd0*/  FFMA R12, R32, R21, R12 ;  /* 0x00000015200c7223 */ /* 0x000fe2000000000c */
[C---:B-1----:R-:W-:Y:S01]  /*1fe0*/  FFMA R15, R20.reuse, R31, R15 ;  /* 0x0000001f140f7223 */ /* 0x042fe2000000000f */
[----:B------:R-:W-:Y:S01]  /*1ff0*/  FFMA R14, R31, R21, R14 ;  /* 0x000000151f0e7223 */ /* 0x000fe2000000000e */
[C---:B--2---:R-:W-:Y:S01]  /*2000*/  FFMA R17, R20.reuse, R19, R17 ;  /* 0x0000001314117223 */ /* 0x044fe20000000011 */
[-C--:B------:R-:W-:Y:S01]  /*2010*/  FFMA R16, R19, R21.reuse, R16 ;  /* 0x0000001513107223 */ /* 0x080fe20000000010 */
[----:B---3--:R-:W-:Y:S01]  /*2020*/  FFMA R29, R20, R18, R29 ;  /* 0x00000012141d7223 */ /* 0x008fe2000000001d */
[----:B------:R-:W-:Y:S01]  /*2030*/  FFMA R30, R18, R21, R30 ;  /* 0x00000015121e7223 */ /* 0x000fe2000000001e */
[----:B------:R-:W-:Y:S06]  /*2040*/  BRA.U UP0, `(.L_x_1) ;  /* 0xfffffffd002c7547 */ /* 0x000fec000b83ffff */
[----:B------:R-:W-:Y:S01]  /*2050*/  LDS.64 R18, [R11+0x1d00] ;  /* 0x001d00000b127984 */ /* 0x000fe20000000a00 */
[----:B------:R-:W-:Y:S01]  /*2060*/  UMOV UR5, URZ ;  /* 0x000000ff00057c82 */ /* 0x000fe20008000000 */
[----:B------:R-:W-:Y:S02]  /*2070*/  UMOV UR7, UR9 ;  /* 0x0000000900077c82 */ /* 0x000fe40008000000 */
[----:B------:R-:W0:Y:S04]  /*2080*/  LDS R31, [UR9+0x15c] ;  /* 0x00015c09ff1f7984 */ /* 0x000e280008000800 */
[----:B------:R-:W1:Y:S04]  /*2090*/  LDS R21, [UR9+0x244] ;  /* 0x00024409ff157984 */ /* 0x000e680008000800 */
[----:B------:R-:W2:Y:S04]  /*20a0*/  LDS R20, [UR9+0x32c] ;  /* 0x00032c09ff147984 */ /* 0x000ea80008000800 */
[----:B------:R-:W3:Y:S04]  /*20b0*/  LDS R28, [UR9+0x414] ;  /* 0x00041409ff1c7984 */ /* 0x000ee80008000800 */
[----:B------:R-:W4:Y:S04]  /*20c0*/  LDS R34, [UR9+0x74] ;  /* 0x00007409ff227984 */ /* 0x000f280008000800 */
[----:B------:R-:W5:Y:S04]  /*20d0*/  LDS R33, [UR9+0x4fc] ;  /* 0x0004fc09ff217984 */ /* 0x000f680008000800 */
[----:B------:R-:W5:Y:S01]  /*20e0*/  LDS R32, [UR9+0x5e4] ;  /* 0x0005e409ff207984 */ /* 0x000f620008000800 */
[C---:B0-----:R-:W-:Y:S01]  /*20f0*/  FFMA R25, R18.reuse, R31, R25 ;  /* 0x0000001f12197223 */ /* 0x041fe20000000019 */
[----:B------:R-:W-:Y:S01]  /*2100*/  FFMA R24, R31, R19, R24 ;  /* 0x000000131f187223 */ /* 0x000fe20000000018 */
[C---:B-1----:R-:W-:Y:S01]  /*2110*/  FFMA R27, R18.reuse, R21, R27 ;  /* 0x00000015121b7223 */ /* 0x042fe2000000001b */
[-C--:B------:R-:W-:Y:S01]  /*2120*/  FFMA R26, R21, R19.reuse, R26 ;  /* 0x00000013151a7223 */ /* 0x080fe2000000001a */
[----:B--2---:R-:W-:Y:S01]  /*2130*/  FFMA R21, R18, R20, R13 ;  /* 0x0000001412157223 */ /* 0x004fe2000000000d */
[-C--:B------:R-:W-:Y:S01]  /*2140*/  FFMA R20, R20, R19.reuse, R12 ;  /* 0x0000001314147223 */ /* 0x080fe2000000000c */
        /* <DEDUP_REMOVED lines=8> */
.L_x_2:
[----:B------:R-:W-:Y:S04]  /*21d0*/  LDS R32, [UR7+0x78] ;  /* 0x00007807ff207984 */ /* 0x000fe80008000800 */
[----:B------:R0:W1:Y:S04]  /*21e0*/  LDS.64 R12, [R11+0x1e00] ;  /* 0x001e00000b0c7984 */ /* 0x0000680000000a00 */
[----:B------:R-:W2:Y:S04]  /*21f0*/  LDS R35, [UR7+0x160] ;  /* 0x00016007ff237984 */ /* 0x000ea80008000800 */
[----:B------:R-:W3:Y:S04]  /*2200*/  LDS R18, [UR7+0x248] ;  /* 0x00024807ff127984 */ /* 0x000ee80008000800 */
[----:B------:R-:W4:Y:S04]  /*2210*/  LDS R33, [UR7+0x330] ;  /* 0x00033007ff217984 */ /* 0x000f280008000800 */
[----:B------:R-:W5:Y:S04]  /*2220*/  LDS R15, [UR7+0x418] ;  /* 0x00041807ff0f7984 */ /* 0x000f680008000800 */
[----:B------:R-:W5:Y:S04]  /*2230*/  LDS R14, [UR7+0x500] ;  /* 0x00050007ff0e7984 */ /* 0x000f680008000800 */
[----:B------:R-:W5:Y:S01]  /*2240*/  LDS R19, [UR7+0x5e8] ;  /* 0x0005e807ff137984 */ /* 0x000f620008000800 */
[----:B------:R-:W-:Y:S01]  /*2250*/  UMOV UR7, UR5 ;  /* 0x0000000500077c82 */ /* 0x000fe20008000000 */
[----:B------:R-:W-:-:S02]  /*2260*/  UIADD3 UR5, UPT, UPT, UR5, 0x2, URZ ;  /* 0x0000000205057890 */ /* 0x000fc4000fffe0ff */
[----:B------:R-:W-:Y:S02]  /*2270*/  ULEA UR7, UR7, UR9, 0x2 ;  /* 0x0000000907077291 */ /* 0x000fe4000f8e10ff */
[----:B------:R-:W-:Y:S02]  /*2280*/  UISETP.NE.AND UP0, UPT, UR5, 0x1c, UPT ;  /* 0x0000001c0500788c */ /* 0x000fe4000bf05270 */
[----:B0-----:R-:W-:-:S04]  /*2290*/  MOV R11, UR5 ;  /* 0x00000005000b7c02 */ /* 0x001fc80008000f00 */
[----:B------:R-:W-:Y:S01]  /*22a0*/  LEA R11, R11, R8, 0x6 ;  /* 0x000000080b0b7211 */ /* 0x000fe200078e30ff */
[----:B------:R-:W-:Y:S03]  /*22b0*/  LDS R34, [UR7+0x24c] ;  /* 0x00024c07ff227984 */ /* 0x000fe60008000800 */
[----:B------:R-:W-:Y:S01]  /*22c0*/  LEA R11, R11, UR10, 0x2 ;  /* 0x0000000a0b0b7c11 */ /* 0x000fe2000f8e10ff */
[CC--:B-1----:R-:W-:Y:S01]  /*22d0*/  FFMA R22, R32.reuse, R13.reuse, R22 ;  /* 0x0000000d20167223 */ /* 0x0c2fe20000000016 */
[----:B------:R-:W-:Y:S01]  /*22e0*/  FFMA R23, R32, R12, R23 ;  /* 0x0000000c20177223 */ /* 0x000fe20000000017 */
[----:B--2---:R-:W-:Y:S01]  /*22f0*/  FFMA R24, R35, R13, R24 ;  /* 0x0000000d23187223 */ /* 0x004fe20000000018 */
[----:B------:R-:W-:Y:S01]  /*2300*/  FFMA R25, R12, R35, R25 ;  /* 0x000000230c197223 */ /* 0x000fe20000000019 */
[----:B------:R-:W-:Y:S01]  /*2310*/  LDS R32, [UR7+0x7c] ;  /* 0x00007c07ff207984 */ /* 0x000fe20008000800 */
[----:B---3--:R-:W-:Y:S01]  /*2320*/  FFMA R26, R18, R13, R26 ;  /* 0x0000000d121a7223 */ /* 0x008fe2000000001a */
[----:B------:R-:W-:-:S02]  /*2330*/  FFMA R27, R12, R18, R27 ;  /* 0x000000120c1b7223 */ /* 0x000fc4000000001b */
[----:B------:R-:W-:Y:S01]  /*2340*/  LDS R18, [UR7+0x41c] ;  /* 0x00041c07ff127984 */ /* 0x000fe20008000800 */
[----:B----4-:R-:W-:Y:S01]  /*2350*/  FFMA R20, R33, R13, R20 ;  /* 0x0000000d21147223 */ /* 0x010fe20000000014 */
[C---:B------:R-:W-:Y:S02]  /*2360*/  FFMA R21, R12.reuse, R33, R21 ;  /* 0x000000210c157223 */ /* 0x040fe40000000015 */
[----:B------:R-:W-:Y:S01]  /*2370*/  LDS R33, [UR7+0x164] ;  /* 0x00016407ff217984 */ /* 0x000fe20008000800 */
[----:B-----5:R-:W-:Y:S01]  /*2380*/  FFMA R28, R15, R13, R28 ;  /* 0x0000000d0f1c7223 */ /* 0x020fe2000000001c */
[----:B------:R-:W-:Y:S01]  /*2390*/  FFMA R31, R12, R15, R31 ;  /* 0x0000000f0c1f7223 */ /* 0x000fe2000000001f */
[-C--:B------:R-:W-:Y:S01]  /*23a0*/  FFMA R16, R14, R13.reuse, R16 ;  /* 0x0000000d0e107223 */ /* 0x080fe20000000010 */
[C---:B------:R-:W-:Y:S02]  /*23b0*/  FFMA R17, R12.reuse, R14, R17 ;  /* 0x0000000e0c117223 */ /* 0x040fe40000000011 */
[----:B------:R-:W0:Y:S01]  /*23c0*/  LDS.64 R14, [R11+0x1d00] ;  /* 0x001d00000b0e7984 */ /* 0x000e220000000a00 */
[----:B------:R-:W-:Y:S01]  /*23d0*/  FFMA R13, R19, R13, R30 ;  /* 0x0000000d130d7223 */ /* 0x000fe2000000001e */
[----:B------:R-:W-:-:S02]  /*23e0*/  FFMA R29, R12, R19, R29 ;  /* 0x000000130c1d7223 */ /* 0x000fc4000000001d */
[----:B------:R-:W1:Y:S04]  /*23f0*/  LDS R30, [UR7+0x5ec] ;  /* 0x0005ec07ff1e7984 */ /* 0x000e680008000800 */
[----:B------:R-:W2:Y:S04]  /*2400*/  LDS R19, [UR7+0x334] ;  /* 0x00033407ff137984 */ /* 0x000ea80008000800 */
[----:B------:R-:W3:Y:S01]  /*2410*/  LDS R12, [UR7+0x504] ;  /* 0x00050407ff0c7984 */ /* 0x000ee20008000800 */
[----:B------:R-:W-:Y:S01]  /*2420*/  ULEA UR7, UR5, UR9, 0x2 ;  /* 0x0000000905077291 */ /* 0x000fe2000f8e10ff */
[C---:B0-----:R-:W-:Y:S01]  /*2430*/  FFMA R23, R32.reuse, R14, R23 ;  /* 0x0000000e20177223 */ /* 0x041fe20000000017 */
[----:B------:R-:W-:Y:S01]  /*2440*/  FFMA R22, R32, R15, R22 ;  /* 0x0000000f20167223 */ /* 0x000fe20000000016 */
[C---:B------:R-:W-:Y:S01]  /*2450*/  FFMA R25, R14.reuse, R33, R25 ;  /* 0x000000210e197223 */ /* 0x040fe20000000019 */
[-C--:B------:R-:W-:Y:S01]  /*2460*/  FFMA R24, R33, R15.reuse, R24 ;  /* 0x0000000f21187223 */ /* 0x080fe20000000018 */
[C---:B-1----:R-:W-:Y:S01]  /*2470*/  FFMA R29, R14.reuse, R30, R29 ;  /* 0x0000001e0e1d7223 */ /* 0x042fe2000000001d */
[----:B------:R-:W-:Y:S01]  /*2480*/  FFMA R27, R14, R34, R27 ;  /* 0x000000220e1b7223 */ /* 0x000fe2000000001b */
[----:B------:R-:W-:Y:S01]  /*2490*/  FFMA R26, R34, R15, R26 ;  /* 0x0000000f221a7223 */ /* 0x000fe2000000001a */
[C---:B------:R-:W-:Y:S01]  /*24a0*/  FFMA R31, R14.reuse, R18, R31 ;  /* 0x000000120e1f7223 */ /* 0x040fe2000000001f */
[----:B--2---:R-:W-:Y:S01]  /*24b0*/  FFMA R21, R14, R19, R21 ;  /* 0x000000130e157223 */ /* 0x004fe20000000015 */
[-C--:B------:R-:W-:Y:S01]  /*24c0*/  FFMA R20, R19, R15.reuse, R20 ;  /* 0x0000000f13147223 */ /* 0x080fe20000000014 */
[-C--:B------:R-:W-:Y:S01]  /*24d0*/  FFMA R28, R18, R15.reuse, R28 ;  /* 0x0000000f121c7223 */ /* 0x080fe2000000001c */
[-C--:B------:R-:W-:Y:S01]  /*24e0*/  FFMA R30, R30, R15.reuse, R13 ;  /* 0x0000000f1e1e7223 */ /* 0x080fe2000000000d */
[----:B---3--:R-:W-:Y:S01]  /*24f0*/  FFMA R17, R14, R12, R17 ;  /* 0x0000000c0e117223 */ /* 0x008fe20000000011 */
[----:B------:R-:W-:Y:S01]  /*2500*/  FFMA R16, R12, R15, R16 ;  /* 0x0000000f0c107223 */ /* 0x000fe20000000010 */
[----:B------:R-:W-:Y:S06]  /*2510*/  BRA.U UP0, `(.L_x_2) ;  /* 0xfffffffd002c7547 */ /* 0x000fec000b83ffff */
[----:B------:R-:W-:-:S04]  /*2520*/  UIADD3 UR4, UPT, UPT, UR4, 0x1, URZ ;  /* 0x0000000104047890 */ /* 0x000fc8000fffe0ff */
[----:B------:R-:W-:-:S09]  /*2530*/  UISETP.NE.AND UP0, UPT, UR4, 0x10, UPT ;  /* 0x000000100400788c */ /* 0x000fd2000bf05270 */
[----:B------:R-:W-:Y:S05]  /*2540*/  BRA.U UP0, `(.L_x_3) ;  /* 0xffffffe1007c7547 */ /* 0x000fea000b83ffff */
[----:B------:R-:W0:Y:S01]  /*2550*/  LDC.64 R6, c[0x0][0x398] ;  /* 0x0000e600ff067b82 */ /* 0x000e220000000a00 */
[----:B------:R-:W-:-:S06]  /*2560*/  ULOP3.LUT UR4, UR6, 0x40, URZ, 0xc0, !UPT ;  /* 0x0000004006047892 */ /* 0x000fcc000f8ec0ff */
[----:B------:R-:W-:-:S05]  /*2570*/  IADD3 R3, PT, PT, R8, UR4, RZ ;  /* 0x0000000408037c10 */ /* 0x000fca000fffe0ff */
[----:B0-----:R-:W-:Y:S02]  /*2580*/  IMAD.WIDE.U32 R6, R3, 0x4, R6 ;  /* 0x0000000403067825 */ /* 0x001fe400078e0006 */
[----:B------:R-:W0:Y:S03]  /*2590*/  LDC.64 R2, c[0x0][0x390] ;  /* 0x0000e400ff027b82 */ /* 0x000e260000000a00 */
[----:B------:R-:W2:Y:S04]  /*25a0*/  LDG.E.CONSTANT R0, desc[UR12][R6.64] ;  /* 0x0000000c06007981 */ /* 0x000ea8000c1e9900 */
[----:B------:R-:W3:Y:S01]  /*25b0*/  LDG.E.CONSTANT R5, desc[UR12][R6.64+0x4] ;  /* 0x0000040c06057981 */ /* 0x000ee2000c1e9900 */
[----:B------:R-:W-:-:S05]  /*25c0*/  IADD3 R9, PT, PT, R8, UR6, RZ ;  /* 0x0000000608097c10 */ /* 0x000fca000fffe0ff */
[----:B0-----:R-:W-:-:S04]  /*25d0*/  IMAD.WIDE.U32 R2, R9, 0x4, R2 ;  /* 0x0000000409027825 */ /* 0x001fc800078e0002 */
[--C-:B--2---:R-:W-:Y:S01]  /*25e0*/  FADD R23, R23, R0.reuse ;  /* 0x0000000017177221 */ /* 0x104fe20000000000 */
[--C-:B------:R-:W-:Y:S01]  /*25f0*/  FADD R25, R25, R0.reuse ;  /* 0x0000000019197221 */ /* 0x100fe20000000000 */
[--C-:B------:R-:W-:Y:S01]  /*2600*/  FADD R27, R27, R0.reuse ;  /* 0x000000001b1b7221 */ /* 0x100fe20000000000 */
[--C-:B------:R-:W-:Y:S01]  /*2610*/  FADD R21, R21, R0.reuse ;  /* 0x0000000015157221 */ /* 0x100fe20000000000 */
[--C-:B------:R-:W-:Y:S01]  /*2620*/  FADD R31, R31, R0.reuse ;  /* 0x000000001f1f7221 */ /* 0x100fe20000000000 */
[--C-:B------:R-:W-:Y:S01]  /*2630*/  FADD R17, R17, R0.reuse ;  /* 0x0000000011117221 */ /* 0x100fe20000000000 */
[----:B------:R-:W-:Y:S01]  /*2640*/  FADD R0, R29, R0 ;  /* 0x000000001d007221 */ /* 0x000fe20000000000 */
[--C-:B---3--:R-:W-:Y:S01]  /*2650*/  FADD R22, R22, R5.reuse ;  /* 0x0000000516167221 */ /* 0x108fe20000000000 */
[--C-:B------:R-:W-:Y:S01]  /*2660*/  FADD R24, R24, R5.reuse ;  /* 0x0000000518187221 */ /* 0x100fe20000000000 */
[--C-:B------:R-:W-:Y:S01]  /*2670*/  FADD R26, R26, R5.reuse ;  /* 0x000000051a1a7221 */ /* 0x100fe20000000000 */
[----:B------:R-:W-:Y:S01]  /*2680*/  FMNMX R17, RZ, R17, !PT ;  /* 0x00000011ff117209 */ /* 0x000fe20007800000 */
[--C-:B------:R-:W-:Y:S01]  /*2690*/  FADD R20, R20, R5.reuse ;  /* 0x0000000514147221 */ /* 0x100fe20000000000 */
[----:B------:R-:W-:Y:S01]  /*26a0*/  FMNMX R11, RZ, R0, !PT ;  /* 0x00000000ff0b7209 */ /* 0x000fe20007800000 */
[--C-:B------:R-:W-:Y:S01]  /*26b0*/  FADD R28, R28, R5.reuse ;  /* 0x000000051c1c7221 */ /* 0x100fe20000000000 */
[--C-:B------:R-:W-:Y:S01]  /*26c0*/  FADD R16, R16, R5.reuse ;  /* 0x0000000510107221 */ /* 0x100fe20000000000 */
[----:B------:R-:W-:Y:S01]  /*26d0*/  FADD R30, R30, R5 ;  /* 0x000000051e1e7221 */ /* 0x000fe20000000000 */
[----:B------:R-:W-:Y:S01]  /*26e0*/  STG.E desc[UR12][R2.64+0x4600], R17 ;  /* 0x0046001102007986 */ /* 0x000fe2000c10190c */
[----:B------:R-:W-:-:S02]  /*26f0*/  FMNMX R23, RZ, R23, !PT ;  /* 0x00000017ff177209 */ /* 0x000fc40007800000 */
[----:B------:R-:W-:Y:S01]  /*2700*/  FMNMX R25, RZ, R25, !PT ;  /* 0x00000019ff197209 */ /* 0x000fe20007800000 */
[----:B------:R0:W-:Y:S01]  /*2710*/  STG.E desc[UR12][R2.64+0x5400], R11 ;  /* 0x0054000b02007986 */ /* 0x0001e2000c10190c */
[----:B------:R-:W-:Y:S02]  /*2720*/  FMNMX R27, RZ, R27, !PT ;  /* 0x0000001bff1b7209 */ /* 0x000fe40007800000 */
[----:B------:R-:W-:Y:S01]  /*2730*/  FMNMX R21, RZ, R21, !PT ;  /* 0x00000015ff157209 */ /* 0x000fe20007800000 */
[----:B------:R-:W-:Y:S01]  /*2740*/  STG.E desc[UR12][R2.64], R23 ;  /* 0x0000001702007986 */ /* 0x000fe2000c10190c */
[----:B------:R-:W-:Y:S02]  /*2750*/  FMNMX R31, RZ, R31, !PT ;  /* 0x0000001fff1f7209 */ /* 0x000fe40007800000 */
[----:B------:R-:W-:Y:S01]  /*2760*/  FMNMX R7, RZ, R22, !PT ;  /* 0x00000016ff077209 */ /* 0x000fe20007800000 */
[----:B------:R-:W-:Y:S01]  /*2770*/  STG.E desc[UR12][R2.64+0xe00], R25 ;  /* 0x000e001902007986 */ /* 0x000fe2000c10190c */
[----:B------:R-:W-:-:S02]  /*2780*/  FMNMX R9, RZ, R24, !PT ;  /* 0x00000018ff097209 */ /* 0x000fc40007800000 */
[----:B------:R-:W-:Y:S01]  /*2790*/  FMNMX R5, RZ, R26, !PT ;  /* 0x0000001aff057209 */ /* 0x000fe20007800000 */
[----:B------:R-:W-:Y:S01]  /*27a0*/  STG.E desc[UR12][R2.64+0x1c00], R27 ;  /* 0x001c001b02007986 */ /* 0x000fe2000c10190c */
[----:B0-----:R-:W-:Y:S02]  /*27b0*/  FMNMX R11, RZ, R20, !PT ;  /* 0x00000014ff0b7209 */ /* 0x001fe40007800000 */
[----:B------:R-:W-:Y:S01]  /*27c0*/  FMNMX R13, RZ, R28, !PT ;  /* 0x0000001cff0d7209 */ /* 0x000fe20007800000 */
[----:B------:R-:W-:Y:S01]  /*27d0*/  STG.E desc[UR12][R2.64+0x2a00], R21 ;  /* 0x002a001502007986 */ /* 0x000fe2000c10190c */
[----:B------:R-:W-:Y:S02]  /*27e0*/  FMNMX R15, RZ, R16, !PT ;  /* 0x00000010ff0f7209 */ /* 0x000fe40007800000 */
[----:B------:R-:W-:Y:S01]  /*27f0*/  FMNMX R17, RZ, R30, !PT ;  /* 0x0000001eff117209 */ /* 0x000fe20007800000 */
[----:B------:R-:W-:Y:S04]  /*2800*/  STG.E desc[UR12][R2.64+0x3800], R31 ;  /* 0x0038001f02007986 */ /* 0x000fe8000c10190c */
[----:B------:R-:W-:Y:S04]  /*2810*/  STG.E desc[UR12][R2.64+0x4], R7 ;  /* 0x0000040702007986 */ /* 0x000fe8000c10190c */
[----:B------:R-:W-:Y:S04]  /*2820*/  STG.E desc[UR12][R2.64+0xe04], R9 ;  /* 0x000e040902007986 */ /* 0x000fe8000c10190c */
[----:B------:R-:W-:Y:S04]  /*2830*/  STG.E desc[UR12][R2.64+0x1c04], R5 ;  /* 0x001c040502007986 */ /* 0x000fe8000c10190c */
[----:B------:R-:W-:Y:S04]  /*2840*/  STG.E desc[UR12][R2.64+0x2a04], R11 ;  /* 0x002a040b02007986 */ /* 0x000fe8000c10190c */
[----:B------:R-:W-:Y:S04]  /*2850*/  STG.E desc[UR12][R2.64+0x3804], R13 ;  /* 0x0038040d02007986 */ /* 0x000fe8000c10190c */
[----:B------:R-:W-:Y:S04]  /*2860*/  STG.E desc[UR12][R2.64+0x4604], R15 ;  /* 0x0046040f02007986 */ /* 0x000fe8000c10190c */
[----:B------:R-:W-:Y:S01]  /*2870*/  STG.E desc[UR12][R2.64+0x5404], R17 ;  /* 0x0054041102007986 */ /* 0x000fe2000c10190c */
[----:B------:R-:W-:Y:S05]  /*2880*/  EXIT ;  /* 0x000000000000794d */ /* 0x000fea0003800000 */
.L_x_4:
[----:B------:R-:W-:-:S00]  /*2890*/  BRA `(.L_x_4) ;  /* 0xfffffffc00fc7947 */ /* 0x000fc0000383ffff */
[----:B------:R-:W-:-:S00]  /*28a0*/  NOP ;  /* 0x0000000000007918 */ /* 0x000fc00000000000 */
        /* <DEDUP_REMOVED lines=13> */
.L_x_5:


//--------------------- .nv.shared.my_kernel_kernel0 --------------------------
	.section	.nv.shared.my_kernel_kernel0,"aw",@nobits
	.sectionflags	@""
	.align	4
.nv.shared.my_kernel_kernel0:
	.zero		17496


//--------------------- .nv.shared.reserved.0     --------------------------
	.section	.nv.shared.reserved.0,"aw",@nobits
	.weak		__nv_reservedSMEM_offset_0_alias
	.size		__nv_reservedSMEM_offset_0_alias, 0, 64
	.other		__nv_reservedSMEM_offset_0_alias,@"STO_CUDA_RESERVED_SHARED STV_DEFAULT"
__nv_reservedSMEM_offset_0_alias:
	.zero		0
	.zero		64


//--------------------- .nv.constant0.my_kernel_kernel0 --------------------------
	.section	.nv.constant0.my_kernel_kernel0,"a",@progbits
	.sectionflags	@""
	.align	4
.nv.constant0.my_kernel_kernel0:
	.zero		928


//--------------------- SYMBOLS --------------------------

	.type		.nv.reservedSmem.offset0,@object
	.size		.nv.reservedSmem.offset0,0x4
	.type		.nv.reservedSmem.cap,@object
	.size		.nv.reservedSmem.cap,0x4
